	.target	sm_100a

	.elftype	@"ET_EXEC"


//--------------------- .note.nv.tkinfo           --------------------------
	.section	.note.nv.tkinfo,"",@"SHT_NOTE"
	.sectionflags	@"SHF_NOTE_NV_TKINFO"
	.tkinfo
        /*0018*/ 	.word	0x00000002
        /*0030*/ 	.string	""
        /*0030*/ 	.string	"ptxas"
        /*0030*/ 	.string	"Cuda compilation tools, release 13.0, V13.0.88"
        /*0030*/ 	.string	"Build cuda_13.0.r13.0/compiler.36424714_0"
        /*0030*/ 	.string	"-arch sm_100a -m 64 "



//--------------------- .note.nv.cuinfo           --------------------------
	.section	.note.nv.cuinfo,"",@"SHT_NOTE"
	.sectionflags	@"SHF_NOTE_NV_CUINFO"
        /*0018*/ 	.short	0x0002
        /*001a*/ 	.short	0x0064
        /*001c*/ 	.short	0x0082
	.zero		2


//--------------------- .nv.info                  --------------------------
	.section	.nv.info,"",@"SHT_CUDA_INFO"
	.align	4


	//----- nvinfo : EIATTR_REGCOUNT
	.align		4
        /*0000*/ 	.byte	0x04, 0x2f
        /*0002*/ 	.short	(.L_19 - .L_18)
	.align		4
.L_18:
        /*0004*/ 	.word	index@(_ZN7cutlass13device_kernelINS_4gemm6kernel13GemmUniversalIN4cute5tupleIJiiiiEEENS1_10collective13CollectiveMmaINS1_35MainloopSm100TmaUmmaWarpSpecializedILi2ELi2ELi4ENS5_IJNS4_1CILi2EEENSA_ILi1EEESC_EEEEENS5_IJNSA_ILi256EEENSA_ILi32EEESF_EEENS_6half_tENS5_IJlSC_lEEESI_SJ_NS4_8TiledMMAINS4_8MMA_AtomIJNS4_26SM100_MMA_F16BF16_2x1SM_SSISI_SI_fLi256ELi32ELNS4_4UMMA5MajorE0ELSO_0ELNSN_7ScaleInE0ELSP_0EEEEEENS4_6LayoutINS5_IJSC_SC_SC_EEENS5_IJNSA_ILi0EEESU_SU_EEEEENS5_IJNS4_10UnderscoreESX_SX_EEEEENS4_18SM100_TMA_2SM_LOADENS4_14ComposedLayoutINS4_7SwizzleILi3ELi4ELi3EEENS4_18smem_ptr_flag_bitsILi16EEENSS_INS5_IJNSA_ILi8EEENSA_ILi64EEEEEENS5_IJS17_SC_EEEEEEEvNS4_8identityES10_S1B_vS1C_EENS_8epilogue10collective18CollectiveEpilogueINS1E_23Sm100TmaWarpSpecializedILi2ELi1ELi32ELb1ELb0EEEJNS5_IJNSA_ILi128EEESG_SF_EEENS5_IJNSS_IS1J_SC_EENSS_ISG_SC_EEEEESI_SJ_SI_SJ_NS1E_6fusion15FusionCallbacksIS1I_NS1O_17LinearCombinationISI_fSI_fLNS_15FloatRoundStyleE2EEES1K_S1N_JEEENS4_5SM1004TMEM4LOAD26SM100_TMEM_LOAD_32dp32b32xENS4_13SM90_TMA_LOADENS11_INS12_ILi2ELi4ELi3EEES15_NSS_INS5_IJS16_SG_EEENS5_IJSG_SC_EEEEEEENS4_39AutoVectorizingCopyWithAssumedAlignmentILi128EEENS4_14SM90_TMA_STOREES23_S25_S25_EEEvvEEEEvNT_6ParamsE)
        /*0008*/ 	.word	0x0000007d


	//----- nvinfo : EIATTR_FRAME_SIZE
	.align		4
.L_19:
        /*000c*/ 	.byte	0x04, 0x11
        /*000e*/ 	.short	(.L_21 - .L_20)
	.align		4
.L_20:
        /*0010*/ 	.word	index@($__internal_2_$__cuda_sm10x_tcgen05_guardrail_trap_unallocated_columns_being_dealloced)
        /*0014*/ 	.word	0x00000000


	//----- nvinfo : EIATTR_FRAME_SIZE
	.align		4
.L_21:
        /*0018*/ 	.byte	0x04, 0x11
        /*001a*/ 	.short	(.L_23 - .L_22)
	.align		4
.L_22:
        /*001c*/ 	.word	index@($__internal_1_$__cuda_sm10x_tcgen05_guardrail_trap_phase_invalid_during_alloc)
        /*0020*/ 	.word	0x00000000


	//----- nvinfo : EIATTR_FRAME_SIZE
	.align		4
.L_23:
        /*0024*/ 	.byte	0x04, 0x11
        /*0026*/ 	.short	(.L_25 - .L_24)
	.align		4
.L_24:
        /*0028*/ 	.word	index@($__internal_0_$__cuda_sm10x_tcgen05_guardrail_trap_col_being_dealloced_not_returned_by_alloc)
        /*002c*/ 	.word	0x00000000


	//----- nvinfo : EIATTR_FRAME_SIZE
	.align		4
.L_25:
        /*0030*/ 	.byte	0x04, 0x11
        /*0032*/ 	.short	(.L_27 - .L_26)
	.align		4
.L_26:
        /*0034*/ 	.word	index@(_ZN7cutlass13device_kernelINS_4gemm6kernel13GemmUniversalIN4cute5tupleIJiiiiEEENS1_10collective13CollectiveMmaINS1_35MainloopSm100TmaUmmaWarpSpecializedILi2ELi2ELi4ENS5_IJNS4_1CILi2EEENSA_ILi1EEESC_EEEEENS5_IJNSA_ILi256EEENSA_ILi32EEESF_EEENS_6half_tENS5_IJlSC_lEEESI_SJ_NS4_8TiledMMAINS4_8MMA_AtomIJNS4_26SM100_MMA_F16BF16_2x1SM_SSISI_SI_fLi256ELi32ELNS4_4UMMA5MajorE0ELSO_0ELNSN_7ScaleInE0ELSP_0EEEEEENS4_6LayoutINS5_IJSC_SC_SC_EEENS5_IJNSA_ILi0EEESU_SU_EEEEENS5_IJNS4_10UnderscoreESX_SX_EEEEENS4_18SM100_TMA_2SM_LOADENS4_14ComposedLayoutINS4_7SwizzleILi3ELi4ELi3EEENS4_18smem_ptr_flag_bitsILi16EEENSS_INS5_IJNSA_ILi8EEENSA_ILi64EEEEEENS5_IJS17_SC_EEEEEEEvNS4_8identityES10_S1B_vS1C_EENS_8epilogue10collective18CollectiveEpilogueINS1E_23Sm100TmaWarpSpecializedILi2ELi1ELi32ELb1ELb0EEEJNS5_IJNSA_ILi128EEESG_SF_EEENS5_IJNSS_IS1J_SC_EENSS_ISG_SC_EEEEESI_SJ_SI_SJ_NS1E_6fusion15FusionCallbacksIS1I_NS1O_17LinearCombinationISI_fSI_fLNS_15FloatRoundStyleE2EEES1K_S1N_JEEENS4_5SM1004TMEM4LOAD26SM100_TMEM_LOAD_32dp32b32xENS4_13SM90_TMA_LOADENS11_INS12_ILi2ELi4ELi3EEES15_NSS_INS5_IJS16_SG_EEENS5_IJSG_SC_EEEEEEENS4_39AutoVectorizingCopyWithAssumedAlignmentILi128EEENS4_14SM90_TMA_STOREES23_S25_S25_EEEvvEEEEvNT_6ParamsE)
        /*0038*/ 	.word	0x00000000


	//----- nvinfo : EIATTR_MIN_STACK_SIZE
	.align		4
.L_27:
        /*003c*/ 	.byte	0x04, 0x12
        /*003e*/ 	.short	(.L_29 - .L_28)
	.align		4
.L_28:
        /*0040*/ 	.word	index@(_ZN7cutlass13device_kernelINS_4gemm6kernel13GemmUniversalIN4cute5tupleIJiiiiEEENS1_10collective13CollectiveMmaINS1_35MainloopSm100TmaUmmaWarpSpecializedILi2ELi2ELi4ENS5_IJNS4_1CILi2EEENSA_ILi1EEESC_EEEEENS5_IJNSA_ILi256EEENSA_ILi32EEESF_EEENS_6half_tENS5_IJlSC_lEEESI_SJ_NS4_8TiledMMAINS4_8MMA_AtomIJNS4_26SM100_MMA_F16BF16_2x1SM_SSISI_SI_fLi256ELi32ELNS4_4UMMA5MajorE0ELSO_0ELNSN_7ScaleInE0ELSP_0EEEEEENS4_6LayoutINS5_IJSC_SC_SC_EEENS5_IJNSA_ILi0EEESU_SU_EEEEENS5_IJNS4_10UnderscoreESX_SX_EEEEENS4_18SM100_TMA_2SM_LOADENS4_14ComposedLayoutINS4_7SwizzleILi3ELi4ELi3EEENS4_18smem_ptr_flag_bitsILi16EEENSS_INS5_IJNSA_ILi8EEENSA_ILi64EEEEEENS5_IJS17_SC_EEEEEEEvNS4_8identityES10_S1B_vS1C_EENS_8epilogue10collective18CollectiveEpilogueINS1E_23Sm100TmaWarpSpecializedILi2ELi1ELi32ELb1ELb0EEEJNS5_IJNSA_ILi128EEESG_SF_EEENS5_IJNSS_IS1J_SC_EENSS_ISG_SC_EEEEESI_SJ_SI_SJ_NS1E_6fusion15FusionCallbacksIS1I_NS1O_17LinearCombinationISI_fSI_fLNS_15FloatRoundStyleE2EEES1K_S1N_JEEENS4_5SM1004TMEM4LOAD26SM100_TMEM_LOAD_32dp32b32xENS4_13SM90_TMA_LOADENS11_INS12_ILi2ELi4ELi3EEES15_NSS_INS5_IJS16_SG_EEENS5_IJSG_SC_EEEEEEENS4_39AutoVectorizingCopyWithAssumedAlignmentILi128EEENS4_14SM90_TMA_STOREES23_S25_S25_EEEvvEEEEvNT_6ParamsE)
        /*0044*/ 	.word	0x00000000
.L_29:


//--------------------- .nv.compat                --------------------------
	.section	.nv.compat,"",@"SHT_CUDA_COMPAT_INFO"
	.align	4
        /*0000*/ 	.byte	0x02, 0x09, 0x01, 0x00, 0x02, 0x02, 0x02, 0x00, 0x02, 0x05, 0x05, 0x00, 0x03, 0x07, 0x01, 0x01
        /*0010*/ 	.byte	0x02, 0x03, 0x01, 0x00, 0x02, 0x06, 0x01, 0x00, 0x04, 0x0b, 0x08, 0x00, 0x09, 0x00, 0x00, 0x00
        /*0020*/ 	.byte	0x00, 0x00, 0x00, 0x00


//--------------------- .nv.info._ZN7cutlass13device_kernelINS_4gemm6kernel13GemmUniversalIN4cute5tupleIJiiiiEEENS1_10collective13CollectiveMmaINS1_35MainloopSm100TmaUmmaWarpSpecializedILi2ELi2ELi4ENS5_IJNS4_1CILi2EEENSA_ILi1EEESC_EEEEENS5_IJNSA_ILi256EEENSA_ILi32EEESF_EEENS_6half_tENS5_IJlSC_lEEESI_SJ_NS4_8TiledMMAINS4_8MMA_AtomIJNS4_26SM100_MMA_F16BF16_2x1SM_SSISI_SI_fLi256ELi32ELNS4_4UMMA5MajorE0ELSO_0ELNSN_7ScaleInE0ELSP_0EEEEEENS4_6LayoutINS5_IJSC_SC_SC_EEENS5_IJNSA_ILi0EEESU_SU_EEEEENS5_IJNS4_10UnderscoreESX_SX_EEEEENS4_18SM100_TMA_2SM_LOADENS4_14ComposedLayoutINS4_7SwizzleILi3ELi4ELi3EEENS4_18smem_ptr_flag_bitsILi16EEENSS_INS5_IJNSA_ILi8EEENSA_ILi64EEEEEENS5_IJS17_SC_EEEEEEEvNS4_8identityES10_S1B_vS1C_EENS_8epilogue10collective18CollectiveEpilogueINS1E_23Sm100TmaWarpSpecializedILi2ELi1ELi32ELb1ELb0EEEJNS5_IJNSA_ILi128EEESG_SF_EEENS5_IJNSS_IS1J_SC_EENSS_ISG_SC_EEEEESI_SJ_SI_SJ_NS1E_6fusion15FusionCallbacksIS1I_NS1O_17LinearCombinationISI_fSI_fLNS_15FloatRoundStyleE2EEES1K_S1N_JEEENS4_5SM1004TMEM4LOAD26SM100_TMEM_LOAD_32dp32b32xENS4_13SM90_TMA_LOADENS11_INS12_ILi2ELi4ELi3EEES15_NSS_INS5_IJS16_SG_EEENS5_IJSG_SC_EEEEEEENS4_39AutoVectorizingCopyWithAssumedAlignmentILi128EEENS4_14SM90_TMA_STOREES23_S25_S25_EEEvvEEEEvNT_6ParamsE --------------------------
	.section	.nv.info._ZN7cutlass13device_kernelINS_4gemm6kernel13GemmUniversalIN4cute5tupleIJiiiiEEENS1_10collective13CollectiveMmaINS1_35MainloopSm100TmaUmmaWarpSpecializedILi2ELi2ELi4ENS5_IJNS4_1CILi2EEENSA_ILi1EEESC_EEEEENS5_IJNSA_ILi256EEENSA_ILi32EEESF_EEENS_6half_tENS5_IJlSC_lEEESI_SJ_NS4_8TiledMMAINS4_8MMA_AtomIJNS4_26SM100_MMA_F16BF16_2x1SM_SSISI_SI_fLi256ELi32ELNS4_4UMMA5MajorE0ELSO_0ELNSN_7ScaleInE0ELSP_0EEEEEENS4_6LayoutINS5_IJSC_SC_SC_EEENS5_IJNSA_ILi0EEESU_SU_EEEEENS5_IJNS4_10UnderscoreESX_SX_EEEEENS4_18SM100_TMA_2SM_LOADENS4_14ComposedLayoutINS4_7SwizzleILi3ELi4ELi3EEENS4_18smem_ptr_flag_bitsILi16EEENSS_INS5_IJNSA_ILi8EEENSA_ILi64EEEEEENS5_IJS17_SC_EEEEEEEvNS4_8identityES10_S1B_vS1C_EENS_8epilogue10collective18CollectiveEpilogueINS1E_23Sm100TmaWarpSpecializedILi2ELi1ELi32ELb1ELb0EEEJNS5_IJNSA_ILi128EEESG_SF_EEENS5_IJNSS_IS1J_SC_EENSS_ISG_SC_EEEEESI_SJ_SI_SJ_NS1E_6fusion15FusionCallbacksIS1I_NS1O_17LinearCombinationISI_fSI_fLNS_15FloatRoundStyleE2EEES1K_S1N_JEEENS4_5SM1004TMEM4LOAD26SM100_TMEM_LOAD_32dp32b32xENS4_13SM90_TMA_LOADENS11_INS12_ILi2ELi4ELi3EEES15_NSS_INS5_IJS16_SG_EEENS5_IJSG_SC_EEEEEEENS4_39AutoVectorizingCopyWithAssumedAlignmentILi128EEENS4_14SM90_TMA_STOREES23_S25_S25_EEEvvEEEEvNT_6ParamsE,"",@"SHT_CUDA_INFO"
	.sectionflags	@""
	.align	4


	//----- nvinfo : EIATTR_CUDA_API_VERSION
	.align		4
        /*0000*/ 	.byte	0x04, 0x37
        /*0002*/ 	.short	(.L_31 - .L_30)
.L_30:
        /*0004*/ 	.word	0x00000082


	//----- nvinfo : EIATTR_KPARAM_INFO
	.align		4
.L_31:
        /*0008*/ 	.byte	0x04, 0x17
        /*000a*/ 	.short	(.L_33 - .L_32)
.L_32:
        /*000c*/ 	.word	0x00000000
        /*0010*/ 	.short	0x0000
        /*0012*/ 	.short	0x0000
        /*0014*/ 	.byte	0x00, 0xf0, 0x01, 0x20


	//----- nvinfo : EIATTR_AT_ENTRY_FRAGMENTS
	.align		4
.L_33:
        /*0018*/ 	.byte	0x04, 0x4f
        /*001a*/ 	.short	(.L_35 - .L_34)


	//   ....[0]....
.L_34:
        /*001c*/ 	.word	0x00000007


	//----- nvinfo : EIATTR_RESERVED_SMEM_USED
	.align		4
.L_35:
        /*0020*/ 	.byte	0x01, 0x41
	.zero		2


	//----- nvinfo : EIATTR_SPARSE_MMA_MASK
	.align		4
        /*0024*/ 	.byte	0x03, 0x50
        /*0026*/ 	.short	0x0000


	//----- nvinfo : EIATTR_TCGEN05_2CTA_USED
	.align		4
        /*0028*/ 	.byte	0x01, 0x52
	.zero		2


	//----- nvinfo : EIATTR_MAXREG_COUNT
	.align		4
        /*002c*/ 	.byte	0x03, 0x1b
        /*002e*/ 	.short	0x00ff


	//----- nvinfo : EIATTR_NUM_BARRIERS
	.align		4
        /*0030*/ 	.byte	0x02, 0x4c
        /*0032*/ 	.byte	0x07
	.zero		1


	//----- nvinfo : EIATTR_EXTERNS
	.align		4
        /*0034*/ 	.byte	0x04, 0x0f
        /*0036*/ 	.short	(.L_37 - .L_36)


	//   ....[0]....
	.align		4
.L_36:
        /*0038*/ 	.word	index@(__assertfail)


	//----- nvinfo : EIATTR_MERCURY_ISA_VERSION
	.align		4
.L_37:
        /*003c*/ 	.byte	0x03, 0x5f
        /*003e*/ 	.short	0x0101


	//----- nvinfo : EIATTR_INT_WARP_WIDE_INSTR_OFFSETS
	.align		4
        /*0040*/ 	.byte	0x04, 0x31
        /*0042*/ 	.short	(.L_39 - .L_38)


	//   ....[0]....
.L_38:
        /*0044*/ 	.word	0x00000cc0


	//   ....[1]....
        /*0048*/ 	.word	0x00000d60


	//   ....[2]....
        /*004c*/ 	.word	0x00002560


	//   ....[3]....
        /*0050*/ 	.word	0x000048f0


	//   ....[4]....
        /*0054*/ 	.word	0x00004920


	//   ....[5]....
        /*0058*/ 	.word	0x00004940


	//   ....[6]....
        /*005c*/ 	.word	0x00005360


	//   ....[7]....
        /*0060*/ 	.word	0x00005410


	//----- nvinfo : EIATTR_COOP_GROUP_MASK_REGIDS
	.align		4
.L_39:
        /*0064*/ 	.byte	0x04, 0x29
        /*0066*/ 	.short	(.L_41 - .L_40)


	//   ....[0]....
.L_40:
        /*0068*/ 	.word	0xffffffff


	//   ....[1]....
        /*006c*/ 	.word	0xffffffff


	//   ....[2]....
        /*0070*/ 	.word	0xffffffff


	//   ....[3]....
        /*0074*/ 	.word	0xffffffff


	//   ....[4]....
        /*0078*/ 	.word	0xffffffff


	//   ....[5]....
        /*007c*/ 	.word	0xffffffff


	//   ....[6]....
        /*0080*/ 	.word	0xffffffff


	//   ....[7]....
        /*0084*/ 	.word	0xffffffff


	//   ....[8]....
        /*0088*/ 	.word	0xffffffff


	//   ....[9]....
        /*008c*/ 	.word	0xffffffff


	//   ....[10]....
        /*0090*/ 	.word	0xffffffff


	//   ....[11]....
        /*0094*/ 	.word	0xffffffff


	//   ....[12]....
        /*0098*/ 	.word	0xffffffff


	//   ....[13]....
        /*009c*/ 	.word	0xffffffff


	//----- nvinfo : EIATTR_COOP_GROUP_INSTR_OFFSETS
	.align		4
.L_41:
        /*00a0*/ 	.byte	0x04, 0x28
        /*00a2*/ 	.short	(.L_43 - .L_42)


	//   ....[0]....
.L_42:
        /*00a4*/ 	.word	0x000000e0


	//   ....[1]....
        /*00a8*/ 	.word	0x00000520


	//   ....[2]....
        /*00ac*/ 	.word	0x00000670


	//   ....[3]....
        /*00b0*/ 	.word	0x000007c0


	//   ....[4]....
        /*00b4*/ 	.word	0x000008b0


	//   ....[5]....
        /*00b8*/ 	.word	0x00000a10


	//   ....[6]....
        /*00bc*/ 	.word	0x00000ba0


	//   ....[7]....
        /*00c0*/ 	.word	0x00000de0


	//   ....[8]....
        /*00c4*/ 	.word	0x00002440


	//   ....[9]....
        /*00c8*/ 	.word	0x00003100


	//   ....[10]....
        /*00cc*/ 	.word	0x00003610


	//   ....[11]....
        /*00d0*/ 	.word	0x000038b0


	//   ....[12]....
        /*00d4*/ 	.word	0x000047e0


	//   ....[13]....
        /*00d8*/ 	.word	0x00004a00


	//----- nvinfo : EIATTR_VRC_CTA_INIT_COUNT
	.align		4
.L_43:
        /*00dc*/ 	.byte	0x02, 0x4a
        /*00de*/ 	.byte	0x80
	.zero		1


	//----- nvinfo : EIATTR_SYSCALL_OFFSETS
	.align		4
        /*00e0*/ 	.byte	0x04, 0x46
        /*00e2*/ 	.short	(.L_45 - .L_44)


	//   ....[0]....
.L_44:
        /*00e4*/ 	.word	0x00005f60


	//   ....[1]....
        /*00e8*/ 	.word	0x00006050


	//   ....[2]....
        /*00ec*/ 	.word	0x000067c0


	//----- nvinfo : EIATTR_MBARRIER_INSTR_OFFSETS
	.align		4
.L_45:
        /*00f0*/ 	.byte	0x04, 0x39
        /*00f2*/ 	.short	(.L_47 - .L_46)


	//   ....[0]....
.L_46:
        /*00f4*/ 	.word	0x00000620
        /*00f8*/ 	.word	0x000000ff
        /*00fc*/ 	.word	0x00000000
        /*0100*/ 	.short	0x0100
        /*0102*/ 	.byte	0x04
	.zero		1


	//   ....[1]....
        /*0104*/ 	.word	0x00000630
        /*0108*/ 	.word	0x000000ff
        /*010c*/ 	.word	0x00000010
        /*0110*/ 	.short	0x0100
        /*0112*/ 	.byte	0x04
	.zero		1


	//   ....[2]....
        /*0114*/ 	.word	0x00000640
        /*0118*/ 	.word	0x000000ff
        /*011c*/ 	.word	0x00000008
        /*0120*/ 	.short	0x0100
        /*0122*/ 	.byte	0x04
	.zero		1


	//   ....[3]....
        /*0124*/ 	.word	0x00000650
        /*0128*/ 	.word	0x000000ff
        /*012c*/ 	.word	0x00000018
        /*0130*/ 	.short	0x0100
        /*0132*/ 	.byte	0x04
	.zero		1


	//   ....[4]....
        /*0134*/ 	.word	0x00000770
        /*0138*/ 	.word	0x000000ff
        /*013c*/ 	.word	0x00000020
        /*0140*/ 	.short	0x0100
        /*0142*/ 	.byte	0x04
	.zero		1


	//   ....[5]....
        /*0144*/ 	.word	0x00000780
        /*0148*/ 	.word	0x000000ff
        /*014c*/ 	.word	0x00000030
        /*0150*/ 	.short	0x0100
        /*0152*/ 	.byte	0x04
	.zero		1


	//   ....[6]....
        /*0154*/ 	.word	0x00000790
        /*0158*/ 	.word	0x000000ff
        /*015c*/ 	.word	0x00000028
        /*0160*/ 	.short	0x0100
        /*0162*/ 	.byte	0x04
	.zero		1


	//   ....[7]....
        /*0164*/ 	.word	0x000007a0
        /*0168*/ 	.word	0x000000ff
        /*016c*/ 	.word	0x00000038
        /*0170*/ 	.short	0x0100
        /*0172*/ 	.byte	0x04
	.zero		1


	//   ....[8]....
        /*0174*/ 	.word	0x00000880
        /*0178*/ 	.word	0x000000ff
        /*017c*/ 	.word	0x00000040
        /*0180*/ 	.short	0x0100
        /*0182*/ 	.byte	0x06
	.zero		1


	//   ....[9]....
        /*0184*/ 	.word	0x00000890
        /*0188*/ 	.word	0x000000ff
        /*018c*/ 	.word	0x00000048
        /*0190*/ 	.short	0x0100
        /*0192*/ 	.byte	0x06
	.zero		1


	//   ....[10]....
        /*0194*/ 	.word	0x000009c0
        /*0198*/ 	.word	0x000000ff
        /*019c*/ 	.word	0x00000050
        /*01a0*/ 	.short	0x0100
        /*01a2*/ 	.byte	0x06
	.zero		1


	//   ....[11]....
        /*01a4*/ 	.word	0x000009d0
        /*01a8*/ 	.word	0x000000ff
        /*01ac*/ 	.word	0x00000060
        /*01b0*/ 	.short	0x0100
        /*01b2*/ 	.byte	0x06
	.zero		1


	//   ....[12]....
        /*01b4*/ 	.word	0x000009e0
        /*01b8*/ 	.word	0x000000ff
        /*01bc*/ 	.word	0x00000058
        /*01c0*/ 	.short	0x0100
        /*01c2*/ 	.byte	0x06
	.zero		1


	//   ....[13]....
        /*01c4*/ 	.word	0x000009f0
        /*01c8*/ 	.word	0x000000ff
        /*01cc*/ 	.word	0x00000068
        /*01d0*/ 	.short	0x0100
        /*01d2*/ 	.byte	0x06
	.zero		1


	//   ....[14]....
        /*01d4*/ 	.word	0x00000b10
        /*01d8*/ 	.word	0x000000ff
        /*01dc*/ 	.word	0x00000070
        /*01e0*/ 	.short	0x0100
        /*01e2*/ 	.byte	0x04
	.zero		1


	//   ....[15]....
        /*01e4*/ 	.word	0x00000b20
        /*01e8*/ 	.word	0x000000ff
        /*01ec*/ 	.word	0x00000090
        /*01f0*/ 	.short	0x0100
        /*01f2*/ 	.byte	0x04
	.zero		1


	//   ....[16]....
        /*01f4*/ 	.word	0x00000b30
        /*01f8*/ 	.word	0x000000ff
        /*01fc*/ 	.word	0x00000078
        /*0200*/ 	.short	0x0100
        /*0202*/ 	.byte	0x04
	.zero		1


	//   ....[17]....
        /*0204*/ 	.word	0x00000b40
        /*0208*/ 	.word	0x000000ff
        /*020c*/ 	.word	0x00000098
        /*0210*/ 	.short	0x0100
        /*0212*/ 	.byte	0x04
	.zero		1


	//   ....[18]....
        /*0214*/ 	.word	0x00000b50
        /*0218*/ 	.word	0x000000ff
        /*021c*/ 	.word	0x00000080
        /*0220*/ 	.short	0x0100
        /*0222*/ 	.byte	0x04
	.zero		1


	//   ....[19]....
        /*0224*/ 	.word	0x00000b60
        /*0228*/ 	.word	0x000000ff
        /*022c*/ 	.word	0x000000a0
        /*0230*/ 	.short	0x0100
        /*0232*/ 	.byte	0x04
	.zero		1


	//   ....[20]....
        /*0234*/ 	.word	0x00000b70
        /*0238*/ 	.word	0x000000ff
        /*023c*/ 	.word	0x00000088
        /*0240*/ 	.short	0x0100
        /*0242*/ 	.byte	0x04
	.zero		1


	//   ....[21]....
        /*0244*/ 	.word	0x00000b80
        /*0248*/ 	.word	0x000000ff
        /*024c*/ 	.word	0x000000a8
        /*0250*/ 	.short	0x0100
        /*0252*/ 	.byte	0x04
	.zero		1


	//   ....[22]....
        /*0254*/ 	.word	0x00000c70
        /*0258*/ 	.word	0x000000ff
        /*025c*/ 	.word	0x000000b0
        /*0260*/ 	.short	0x0100
        /*0262*/ 	.byte	0x04
	.zero		1


	//   ....[23]....
        /*0264*/ 	.word	0x00000c80
        /*0268*/ 	.word	0x000000ff
        /*026c*/ 	.word	0x000000c0
        /*0270*/ 	.short	0x0100
        /*0272*/ 	.byte	0x04
	.zero		1


	//   ....[24]....
        /*0274*/ 	.word	0x00000c90
        /*0278*/ 	.word	0x000000ff
        /*027c*/ 	.word	0x000000b8
        /*0280*/ 	.short	0x0100
        /*0282*/ 	.byte	0x04
	.zero		1


	//   ....[25]....
        /*0284*/ 	.word	0x00000ca0
        /*0288*/ 	.word	0x000000ff
        /*028c*/ 	.word	0x000000c8
        /*0290*/ 	.short	0x0100
        /*0292*/ 	.byte	0x04
	.zero		1


	//   ....[26]....
        /*0294*/ 	.word	0x00000d90
        /*0298*/ 	.word	0x000000ff
        /*029c*/ 	.word	0x000000d0
        /*02a0*/ 	.short	0x0100
        /*02a2*/ 	.byte	0x06
	.zero		1


	//   ....[27]....
        /*02a4*/ 	.word	0x000017a0
        /*02a8*/ 	.word	0x00000002
        /*02ac*/ 	.word	0x000000c0
        /*02b0*/ 	.short	0x010a
        /*02b2*/ 	.byte	0xff
	.zero		1


	//   ....[28]....
        /*02b4*/ 	.word	0x000017d0
        /*02b8*/ 	.word	0x00000002
        /*02bc*/ 	.word	0x000000b0
        /*02c0*/ 	.short	0x0101
        /*02c2*/ 	.byte	0xff
	.zero		1


	//   ....[29]....
        /*02c4*/ 	.word	0x000018b0
        /*02c8*/ 	.word	0x000000ff
        /*02cc*/ 	.word	0x00000010
        /*02d0*/ 	.short	0x010a
        /*02d2*/ 	.byte	0x04
	.zero		1


	//   ....[30]....
        /*02d4*/ 	.word	0x000019a0
        /*02d8*/ 	.word	0x000000ff
        /*02dc*/ 	.word	0x00000010
        /*02e0*/ 	.short	0x010a
        /*02e2*/ 	.byte	0x07
	.zero		1


	//   ....[31]....
        /*02e4*/ 	.word	0x00001b00
        /*02e8*/ 	.word	0x000000ff
        /*02ec*/ 	.word	0x00000010
        /*02f0*/ 	.short	0x010a
        /*02f2*/ 	.byte	0x04
	.zero		1


	//   ....[32]....
        /*02f4*/ 	.word	0x00001eb0
        /*02f8*/ 	.word	0x000000ff
        /*02fc*/ 	.word	0x00000048
        /*0300*/ 	.short	0x0101
        /*0302*/ 	.byte	0x15
	.zero		1


	//   ....[33]....
        /*0304*/ 	.word	0x00001ed0
        /*0308*/ 	.word	0x000000ff
        /*030c*/ 	.word	0x00000010
        /*0310*/ 	.short	0x010a
        /*0312*/ 	.byte	0x04
	.zero		1


	//   ....[34]....
        /*0314*/ 	.word	0x00001f50
        /*0318*/ 	.word	0x000000ff
        /*031c*/ 	.word	0x00000010
        /*0320*/ 	.short	0x010a
        /*0322*/ 	.byte	0x07
	.zero		1


	//   ....[35]....
        /*0324*/ 	.word	0x00002090
        /*0328*/ 	.word	0x000000ff
        /*032c*/ 	.word	0x00000010
        /*0330*/ 	.short	0x010a
        /*0332*/ 	.byte	0x04
	.zero		1


	//   ....[36]....
        /*0334*/ 	.word	0x00002470
        /*0338*/ 	.word	0x00000002
        /*033c*/ 	.word	0x00000050
        /*0340*/ 	.short	0x010a
        /*0342*/ 	.byte	0xff
	.zero		1


	//   ....[37]....
        /*0344*/ 	.word	0x00002530
        /*0348*/ 	.word	0x00000002
        /*034c*/ 	.word	0x00000000
        /*0350*/ 	.short	0x0101
        /*0352*/ 	.byte	0xff
	.zero		1


	//   ....[38]....
        /*0354*/ 	.word	0x00002a90
        /*0358*/ 	.word	0x000000ff
        /*035c*/ 	.word	0x00000000
        /*0360*/ 	.short	0x010a
        /*0362*/ 	.byte	0x04
	.zero		1


	//   ....[39]....
        /*0364*/ 	.word	0x00002b30
        /*0368*/ 	.word	0x00000000
        /*036c*/ 	.word	0x00000000
        /*0370*/ 	.short	0x010a
        /*0372*/ 	.byte	0xff
	.zero		1


	//   ....[40]....
        /*0374*/ 	.word	0x00002c60
        /*0378*/ 	.word	0x00000000
        /*037c*/ 	.word	0x000000b0
        /*0380*/ 	.short	0x010a
        /*0382*/ 	.byte	0xff
	.zero		1


	//   ....[41]....
        /*0384*/ 	.word	0x00002cd0
        /*0388*/ 	.word	0x00000000
        /*038c*/ 	.word	0x00000000
        /*0390*/ 	.short	0x0101
        /*0392*/ 	.byte	0xff
	.zero		1


	//   ....[42]....
        /*0394*/ 	.word	0x00002cf0
        /*0398*/ 	.word	0x000000ff
        /*039c*/ 	.word	0x00000060
        /*03a0*/ 	.short	0x010a
        /*03a2*/ 	.byte	0x04
	.zero		1


	//   ....[43]....
        /*03a4*/ 	.word	0x00002e10
        /*03a8*/ 	.word	0x00000000
        /*03ac*/ 	.word	0x00000050
        /*03b0*/ 	.short	0x010a
        /*03b2*/ 	.byte	0xff
	.zero		1


	//   ....[44]....
        /*03b4*/ 	.word	0x00002f10
        /*03b8*/ 	.word	0x00000000
        /*03bc*/ 	.word	0x00000000
        /*03c0*/ 	.short	0x0101
        /*03c2*/ 	.byte	0xff
	.zero		1


	//   ....[45]....
        /*03c4*/ 	.word	0x00002fa0
        /*03c8*/ 	.word	0x000000ff
        /*03cc*/ 	.word	0x00000060
        /*03d0*/ 	.short	0x0106
        /*03d2*/ 	.byte	0x04
	.zero		1


	//   ....[46]....
        /*03d4*/ 	.word	0x00002fc0
        /*03d8*/ 	.word	0x000000ff
        /*03dc*/ 	.word	0x00000060
        /*03e0*/ 	.short	0x010a
        /*03e2*/ 	.byte	0x04
	.zero		1


	//   ....[47]....
        /*03e4*/ 	.word	0x00003050
        /*03e8*/ 	.word	0x000000ff
        /*03ec*/ 	.word	0x00000060
        /*03f0*/ 	.short	0x0106
        /*03f2*/ 	.byte	0x07
	.zero		1


	//   ....[48]....
        /*03f4*/ 	.word	0x00003090
        /*03f8*/ 	.word	0x00000000
        /*03fc*/ 	.word	0x00000060
        /*0400*/ 	.short	0x010a
        /*0402*/ 	.byte	0xff
	.zero		1


	//   ....[49]....
        /*0404*/ 	.word	0x000032f0
        /*0408*/ 	.word	0x000000ff
        /*040c*/ 	.word	0x00000008
        /*0410*/ 	.short	0x010a
        /*0412*/ 	.byte	0x05
	.zero		1


	//   ....[50]....
        /*0414*/ 	.word	0x00003310
        /*0418*/ 	.word	0x000000ff
        /*041c*/ 	.word	0x00000008
        /*0420*/ 	.short	0x010a
        /*0422*/ 	.byte	0x05
	.zero		1


	//   ....[51]....
        /*0424*/ 	.word	0x000034b0
        /*0428*/ 	.word	0x000000ff
        /*042c*/ 	.word	0x00000008
        /*0430*/ 	.short	0x010a
        /*0432*/ 	.byte	0x05
	.zero		1


	//   ....[52]....
        /*0434*/ 	.word	0x000034d0
        /*0438*/ 	.word	0x000000ff
        /*043c*/ 	.word	0x00000008
        /*0440*/ 	.short	0x010a
        /*0442*/ 	.byte	0x05
	.zero		1


	//   ....[53]....
        /*0444*/ 	.word	0x000035a0
        /*0448*/ 	.word	0x000000ff
        /*044c*/ 	.word	0x00000000
        /*0450*/ 	.short	0x0101
        /*0452*/ 	.byte	0x04
	.zero		1


	//   ....[54]....
        /*0454*/ 	.word	0x00003960
        /*0458*/ 	.word	0x00000000
        /*045c*/ 	.word	0x00000050
        /*0460*/ 	.short	0x010a
        /*0462*/ 	.byte	0xff
	.zero		1


	//   ....[55]....
        /*0464*/ 	.word	0x00003a20
        /*0468*/ 	.word	0x00000000
        /*046c*/ 	.word	0x00000000
        /*0470*/ 	.short	0x0101
        /*0472*/ 	.byte	0xff
	.zero		1


	//   ....[56]....
        /*0474*/ 	.word	0x00003b10
        /*0478*/ 	.word	0x000000ff
        /*047c*/ 	.word	0x00000000
        /*0480*/ 	.short	0x010a
        /*0482*/ 	.byte	0x04
	.zero		1


	//   ....[57]....
        /*0484*/ 	.word	0x00003b20
        /*0488*/ 	.word	0x000000ff
        /*048c*/ 	.word	0x00000090
        /*0490*/ 	.short	0x010a
        /*0492*/ 	.byte	0x07
	.zero		1


	//   ....[58]....
        /*0494*/ 	.word	0x00003be0
        /*0498*/ 	.word	0x000000ff
        /*049c*/ 	.word	0x00000000
        /*04a0*/ 	.short	0x010a
        /*04a2*/ 	.byte	0x05
	.zero		1


	//   ....[59]....
        /*04a4*/ 	.word	0x00003d30
        /*04a8*/ 	.word	0x000000ff
        /*04ac*/ 	.word	0x00000000
        /*04b0*/ 	.short	0x010a
        /*04b2*/ 	.byte	0x07
	.zero		1


	//   ....[60]....
        /*04b4*/ 	.word	0x000044a0
        /*04b8*/ 	.word	0x000000ff
        /*04bc*/ 	.word	0x00000000
        /*04c0*/ 	.short	0x010a
        /*04c2*/ 	.byte	0x04
	.zero		1


	//   ....[61]....
        /*04c4*/ 	.word	0x00004540
        /*04c8*/ 	.word	0x000000ff
        /*04cc*/ 	.word	0x00000000
        /*04d0*/ 	.short	0x010a
        /*04d2*/ 	.byte	0x05
	.zero		1


	//   ....[62]....
        /*04d4*/ 	.word	0x000045d0
        /*04d8*/ 	.word	0x000000ff
        /*04dc*/ 	.word	0x00000000
        /*04e0*/ 	.short	0x010a
        /*04e2*/ 	.byte	0x05
	.zero		1


	//   ....[63]....
        /*04e4*/ 	.word	0x00004670
        /*04e8*/ 	.word	0x00000000
        /*04ec*/ 	.word	0x00000000
        /*04f0*/ 	.short	0x010a
        /*04f2*/ 	.byte	0xff
	.zero		1


	//   ....[64]....
        /*04f4*/ 	.word	0x000046b0
        /*04f8*/ 	.word	0x00000000
        /*04fc*/ 	.word	0x00000000
        /*0500*/ 	.short	0x010a
        /*0502*/ 	.byte	0xff
	.zero		1


	//   ....[65]....
        /*0504*/ 	.word	0x00004730
        /*0508*/ 	.word	0x000000ff
        /*050c*/ 	.word	0x00000000
        /*0510*/ 	.short	0x0101
        /*0512*/ 	.byte	0x04
	.zero		1


	//   ....[66]....
        /*0514*/ 	.word	0x00004770
        /*0518*/ 	.word	0x000000ff
        /*051c*/ 	.word	0x000000d0
        /*0520*/ 	.short	0x010a
        /*0522*/ 	.byte	0x3e
	.zero		1


	//   ....[67]....
        /*0524*/ 	.word	0x000047d0
        /*0528*/ 	.word	0x000000ff
        /*052c*/ 	.word	0x00000000
        /*0530*/ 	.short	0x0101
        /*0532*/ 	.byte	0x04
	.zero		1


	//   ....[68]....
        /*0534*/ 	.word	0x00004bf0
        /*0538*/ 	.word	0x00000000
        /*053c*/ 	.word	0x00000050
        /*0540*/ 	.short	0x010a
        /*0542*/ 	.byte	0xff
	.zero		1


	//   ....[69]....
        /*0544*/ 	.word	0x00004cd0
        /*0548*/ 	.word	0x00000000
        /*054c*/ 	.word	0x00000000
        /*0550*/ 	.short	0x0101
        /*0552*/ 	.byte	0xff
	.zero		1


	//   ....[70]....
        /*0554*/ 	.word	0x00004ff0
        /*0558*/ 	.word	0x000000ff
        /*055c*/ 	.word	0x00000048
        /*0560*/ 	.short	0x010a
        /*0562*/ 	.byte	0x07
	.zero		1


	//   ....[71]....
        /*0564*/ 	.word	0x000051d0
        /*0568*/ 	.word	0x000000ff
        /*056c*/ 	.word	0x00000030
        /*0570*/ 	.short	0x010a
        /*0572*/ 	.byte	0x05
	.zero		1


	//   ....[72]....
        /*0574*/ 	.word	0x000054d0
        /*0578*/ 	.word	0x000000ff
        /*057c*/ 	.word	0x00000020
        /*0580*/ 	.short	0x010b
        /*0582*/ 	.byte	0x05
	.zero		1


	//   ....[73]....
        /*0584*/ 	.word	0x000054e0
        /*0588*/ 	.word	0x000000ff
        /*058c*/ 	.word	0x00000000
        /*0590*/ 	.short	0x0101
        /*0592*/ 	.byte	0x04
	.zero		1


	//   ....[74]....
        /*0594*/ 	.word	0x00005590
        /*0598*/ 	.word	0x000000ff
        /*059c*/ 	.word	0x00000000
        /*05a0*/ 	.short	0x010a
        /*05a2*/ 	.byte	0x04
	.zero		1


	//   ....[75]....
        /*05a4*/ 	.word	0x00005630
        /*05a8*/ 	.word	0x00000000
        /*05ac*/ 	.word	0x00000000
        /*05b0*/ 	.short	0x010a
        /*05b2*/ 	.byte	0xff
	.zero		1


	//   ....[76]....
        /*05b4*/ 	.word	0x00005970
        /*05b8*/ 	.word	0x00000000
        /*05bc*/ 	.word	0x00000050
        /*05c0*/ 	.short	0x010a
        /*05c2*/ 	.byte	0xff
	.zero		1


	//   ....[77]....
        /*05c4*/ 	.word	0x00005a80
        /*05c8*/ 	.word	0x00000000
        /*05cc*/ 	.word	0x00000000
        /*05d0*/ 	.short	0x0101
        /*05d2*/ 	.byte	0xff
	.zero		1


	//   ....[78]....
        /*05d4*/ 	.word	0x00006430
        /*05d8*/ 	.word	0x00000003
        /*05dc*/ 	.word	0x00000020
        /*05e0*/ 	.short	0x010a
        /*05e2*/ 	.byte	0xff
	.zero		1


	//   ....[79]....
        /*05e4*/ 	.word	0x00006440
        /*05e8*/ 	.word	0x0000007a
        /*05ec*/ 	.word	0x00000070
        /*05f0*/ 	.short	0x010a
        /*05f2*/ 	.byte	0xff
	.zero		1


	//   ....[80]....
        /*05f4*/ 	.word	0x000065e0
        /*05f8*/ 	.word	0x00000003
        /*05fc*/ 	.word	0x00000020
        /*0600*/ 	.short	0x010a
        /*0602*/ 	.byte	0xff
	.zero		1


	//   ....[81]....
        /*0604*/ 	.word	0x000066a0
        /*0608*/ 	.word	0x0000007a
        /*060c*/ 	.word	0x00000070
        /*0610*/ 	.short	0x010a
        /*0612*/ 	.byte	0xff
	.zero		1


	//   ....[82]....
        /*0614*/ 	.word	0x000068d0
        /*0618*/ 	.word	0x0000007a
        /*061c*/ 	.word	0x00000000
        /*0620*/ 	.short	0x0101
        /*0622*/ 	.byte	0xff
	.zero		1


	//   ....[83]....
        /*0624*/ 	.word	0x000071f0
        /*0628*/ 	.word	0x00000000
        /*062c*/ 	.word	0x00000000
        /*0630*/ 	.short	0x0101
        /*0632*/ 	.byte	0xff
	.zero		1


	//   ....[84]....
        /*0634*/ 	.word	0x00007490
        /*0638*/ 	.word	0x00000002
        /*063c*/ 	.word	0x000000c0
        /*0640*/ 	.short	0x010a
        /*0642*/ 	.byte	0xff
	.zero		1


	//   ....[85]....
        /*0644*/ 	.word	0x000074f0
        /*0648*/ 	.word	0x00000002
        /*064c*/ 	.word	0x00000010
        /*0650*/ 	.short	0x010a
        /*0652*/ 	.byte	0xff
	.zero		1


	//   ....[86]....
        /*0654*/ 	.word	0x00007550
        /*0658*/ 	.word	0x00000002
        /*065c*/ 	.word	0x00000010
        /*0660*/ 	.short	0x010a
        /*0662*/ 	.byte	0xff
	.zero		1


	//   ....[87]....
        /*0664*/ 	.word	0x000075a0
        /*0668*/ 	.word	0x00000002
        /*066c*/ 	.word	0x00000050
        /*0670*/ 	.short	0x010a
        /*0672*/ 	.byte	0xff
	.zero		1


	//   ....[88]....
        /*0674*/ 	.word	0x00007600
        /*0678*/ 	.word	0x00000000
        /*067c*/ 	.word	0x00000000
        /*0680*/ 	.short	0x010a
        /*0682*/ 	.byte	0xff
	.zero		1


	//   ....[89]....
        /*0684*/ 	.word	0x00007650
        /*0688*/ 	.word	0x00000000
        /*068c*/ 	.word	0x000000b0
        /*0690*/ 	.short	0x010a
        /*0692*/ 	.byte	0xff
	.zero		1


	//   ....[90]....
        /*0694*/ 	.word	0x000076b0
        /*0698*/ 	.word	0x00000000
        /*069c*/ 	.word	0x00000060
        /*06a0*/ 	.short	0x010a
        /*06a2*/ 	.byte	0xff
	.zero		1


	//   ....[91]....
        /*06a4*/ 	.word	0x00007700
        /*06a8*/ 	.word	0x00000000
        /*06ac*/ 	.word	0x00000050
        /*06b0*/ 	.short	0x010a
        /*06b2*/ 	.byte	0xff
	.zero		1


	//   ....[92]....
        /*06b4*/ 	.word	0x00007760
        /*06b8*/ 	.word	0x00000000
        /*06bc*/ 	.word	0x00000060
        /*06c0*/ 	.short	0x010a
        /*06c2*/ 	.byte	0xff
	.zero		1


	//   ....[93]....
        /*06c4*/ 	.word	0x000077c0
        /*06c8*/ 	.word	0x00000004
        /*06cc*/ 	.word	0x00000008
        /*06d0*/ 	.short	0x010a
        /*06d2*/ 	.byte	0xff
	.zero		1


	//   ....[94]....
        /*06d4*/ 	.word	0x000078a0
        /*06d8*/ 	.word	0x00000002
        /*06dc*/ 	.word	0x00000008
        /*06e0*/ 	.short	0x010a
        /*06e2*/ 	.byte	0xff
	.zero		1


	//   ....[95]....
        /*06e4*/ 	.word	0x000078f0
        /*06e8*/ 	.word	0x00000000
        /*06ec*/ 	.word	0x00000050
        /*06f0*/ 	.short	0x010a
        /*06f2*/ 	.byte	0xff
	.zero		1


	//   ....[96]....
        /*06f4*/ 	.word	0x00007960
        /*06f8*/ 	.word	0x00000000
        /*06fc*/ 	.word	0x00000090
        /*0700*/ 	.short	0x010a
        /*0702*/ 	.byte	0xff
	.zero		1


	//   ....[97]....
        /*0704*/ 	.word	0x000079c0
        /*0708*/ 	.word	0x00000000
        /*070c*/ 	.word	0x00000000
        /*0710*/ 	.short	0x010a
        /*0712*/ 	.byte	0xff
	.zero		1


	//   ....[98]....
        /*0714*/ 	.word	0x00007a20
        /*0718*/ 	.word	0x00000000
        /*071c*/ 	.word	0x00000000
        /*0720*/ 	.short	0x010a
        /*0722*/ 	.byte	0xff
	.zero		1


	//   ....[99]....
        /*0724*/ 	.word	0x00007a80
        /*0728*/ 	.word	0x00000000
        /*072c*/ 	.word	0x00000000
        /*0730*/ 	.short	0x010a
        /*0732*/ 	.byte	0xff
	.zero		1


	//   ....[100]....
        /*0734*/ 	.word	0x00007ae0
        /*0738*/ 	.word	0x00000000
        /*073c*/ 	.word	0x00000000
        /*0740*/ 	.short	0x010a
        /*0742*/ 	.byte	0xff
	.zero		1


	//   ....[101]....
        /*0744*/ 	.word	0x00007b40
        /*0748*/ 	.word	0x00000000
        /*074c*/ 	.word	0x000000d0
        /*0750*/ 	.short	0x010a
        /*0752*/ 	.byte	0xff
	.zero		1


	//   ....[102]....
        /*0754*/ 	.word	0x00007b90
        /*0758*/ 	.word	0x00000000
        /*075c*/ 	.word	0x00000050
        /*0760*/ 	.short	0x010a
        /*0762*/ 	.byte	0xff
	.zero		1


	//   ....[103]....
        /*0764*/ 	.word	0x00007bf0
        /*0768*/ 	.word	0x00000000
        /*076c*/ 	.word	0x00000048
        /*0770*/ 	.short	0x010a
        /*0772*/ 	.byte	0xff
	.zero		1


	//   ....[104]....
        /*0774*/ 	.word	0x00007c50
        /*0778*/ 	.word	0x00000000
        /*077c*/ 	.word	0x00000030
        /*0780*/ 	.short	0x010a
        /*0782*/ 	.byte	0xff
	.zero		1


	//   ....[105]....
        /*0784*/ 	.word	0x00007cb0
        /*0788*/ 	.word	0x00000000
        /*078c*/ 	.word	0x00000000
        /*0790*/ 	.short	0x010a
        /*0792*/ 	.byte	0xff
	.zero		1


	//   ....[106]....
        /*0794*/ 	.word	0x00007d00
        /*0798*/ 	.word	0x00000000
        /*079c*/ 	.word	0x00000050
        /*07a0*/ 	.short	0x010a
        /*07a2*/ 	.byte	0xff
	.zero		1


	//   ....[107]....
        /*07a4*/ 	.word	0x00007d50
        /*07a8*/ 	.word	0x00000003
        /*07ac*/ 	.word	0x00000020
        /*07b0*/ 	.short	0x010a
        /*07b2*/ 	.byte	0xff
	.zero		1


	//   ....[108]....
        /*07b4*/ 	.word	0x00007da0
        /*07b8*/ 	.word	0x0000007a
        /*07bc*/ 	.word	0x00000070
        /*07c0*/ 	.short	0x010a
        /*07c2*/ 	.byte	0xff
	.zero		1


	//----- nvinfo : EIATTR_NUM_MBARRIERS
	.align		4
.L_47:
        /*07c4*/ 	.byte	0x03, 0x38
        /*07c6*/ 	.short	0x001b


	//----- nvinfo : EIATTR_EXIT_INSTR_OFFSETS
	.align		4
        /*07c8*/ 	.byte	0x04, 0x1c
        /*07ca*/ 	.short	(.L_49 - .L_48)


	//   ....[0]....
.L_48:
        /*07cc*/ 	.word	0x00002b60


	//   ....[1]....
        /*07d0*/ 	.word	0x00003060


	//   ....[2]....
        /*07d4*/ 	.word	0x000030c0


	//   ....[3]....
        /*07d8*/ 	.word	0x00004a10


	//   ....[4]....
        /*07dc*/ 	.word	0x00005660


	//   ....[5]....
        /*07e0*/ 	.word	0x000056a0


	//   ....[6]....
        /*07e4*/ 	.word	0x000073a0


	//   ....[7]....
        /*07e8*/ 	.word	0x00007420


	//   ....[8]....
        /*07ec*/ 	.word	0x00007450


	//   ....[9]....
        /*07f0*/ 	.word	0x00007480


	//----- nvinfo : EIATTR_MAX_THREADS
	.align		4
.L_49:
        /*07f4*/ 	.byte	0x04, 0x05
        /*07f6*/ 	.short	(.L_51 - .L_50)
.L_50:
        /*07f8*/ 	.word	0x00000100
        /*07fc*/ 	.word	0x00000001
        /*0800*/ 	.word	0x00000001


	//----- nvinfo : EIATTR_CRS_STACK_SIZE
	.align		4
.L_51:
        /*0804*/ 	.byte	0x04, 0x1e
        /*0806*/ 	.short	(.L_53 - .L_52)
.L_52:
        /*0808*/ 	.word	0x00000000


	//----- nvinfo : EIATTR_CBANK_PARAM_SIZE
	.align		4
.L_53:
        /*080c*/ 	.byte	0x03, 0x19
        /*080e*/ 	.short	0x0800


	//----- nvinfo : EIATTR_PARAM_CBANK
	.align		4
        /*0810*/ 	.byte	0x04, 0x0a
        /*0812*/ 	.short	(.L_55 - .L_54)
	.align		4
.L_54:
        /*0814*/ 	.word	index@(.nv.constant0._ZN7cutlass13device_kernelINS_4gemm6kernel13GemmUniversalIN4cute5tupleIJiiiiEEENS1_10collective13CollectiveMmaINS1_35MainloopSm100TmaUmmaWarpSpecializedILi2ELi2ELi4ENS5_IJNS4_1CILi2EEENSA_ILi1EEESC_EEEEENS5_IJNSA_ILi256EEENSA_ILi32EEESF_EEENS_6half_tENS5_IJlSC_lEEESI_SJ_NS4_8TiledMMAINS4_8MMA_AtomIJNS4_26SM100_MMA_F16BF16_2x1SM_SSISI_SI_fLi256ELi32ELNS4_4UMMA5MajorE0ELSO_0ELNSN_7ScaleInE0ELSP_0EEEEEENS4_6LayoutINS5_IJSC_SC_SC_EEENS5_IJNSA_ILi0EEESU_SU_EEEEENS5_IJNS4_10UnderscoreESX_SX_EEEEENS4_18SM100_TMA_2SM_LOADENS4_14ComposedLayoutINS4_7SwizzleILi3ELi4ELi3EEENS4_18smem_ptr_flag_bitsILi16EEENSS_INS5_IJNSA_ILi8EEENSA_ILi64EEEEEENS5_IJS17_SC_EEEEEEEvNS4_8identityES10_S1B_vS1C_EENS_8epilogue10collective18CollectiveEpilogueINS1E_23Sm100TmaWarpSpecializedILi2ELi1ELi32ELb1ELb0EEEJNS5_IJNSA_ILi128EEESG_SF_EEENS5_IJNSS_IS1J_SC_EENSS_ISG_SC_EEEEESI_SJ_SI_SJ_NS1E_6fusion15FusionCallbacksIS1I_NS1O_17LinearCombinationISI_fSI_fLNS_15FloatRoundStyleE2EEES1K_S1N_JEEENS4_5SM1004TMEM4LOAD26SM100_TMEM_LOAD_32dp32b32xENS4_13SM90_TMA_LOADENS11_INS12_ILi2ELi4ELi3EEES15_NSS_INS5_IJS16_SG_EEENS5_IJSG_SC_EEEEEEENS4_39AutoVectorizingCopyWithAssumedAlignmentILi128EEENS4_14SM90_TMA_STOREES23_S25_S25_EEEvvEEEEvNT_6ParamsE)
        /*0818*/ 	.short	0x0380
        /*081a*/ 	.short	0x0800


	//----- nvinfo : EIATTR_SW_WAR
	.align		4
.L_55:
        /*081c*/ 	.byte	0x04, 0x36
        /*081e*/ 	.short	(.L_57 - .L_56)
.L_56:
        /*0820*/ 	.word	0x00000008
.L_57:


//--------------------- .nv.callgraph             --------------------------
	.section	.nv.callgraph,"",@"SHT_CUDA_CALLGRAPH"
	.align	4
	.sectionentsize	8
	.align		4
        /*0000*/ 	.word	0x00000000
	.align		4
        /*0004*/ 	.word	0xffffffff
	.align		4
        /*0008*/ 	.word	index@(_ZN7cutlass13device_kernelINS_4gemm6kernel13GemmUniversalIN4cute5tupleIJiiiiEEENS1_10collective13CollectiveMmaINS1_35MainloopSm100TmaUmmaWarpSpecializedILi2ELi2ELi4ENS5_IJNS4_1CILi2EEENSA_ILi1EEESC_EEEEENS5_IJNSA_ILi256EEENSA_ILi32EEESF_EEENS_6half_tENS5_IJlSC_lEEESI_SJ_NS4_8TiledMMAINS4_8MMA_AtomIJNS4_26SM100_MMA_F16BF16_2x1SM_SSISI_SI_fLi256ELi32ELNS4_4UMMA5MajorE0ELSO_0ELNSN_7ScaleInE0ELSP_0EEEEEENS4_6LayoutINS5_IJSC_SC_SC_EEENS5_IJNSA_ILi0EEESU_SU_EEEEENS5_IJNS4_10UnderscoreESX_SX_EEEEENS4_18SM100_TMA_2SM_LOADENS4_14ComposedLayoutINS4_7SwizzleILi3ELi4ELi3EEENS4_18smem_ptr_flag_bitsILi16EEENSS_INS5_IJNSA_ILi8EEENSA_ILi64EEEEEENS5_IJS17_SC_EEEEEEEvNS4_8identityES10_S1B_vS1C_EENS_8epilogue10collective18CollectiveEpilogueINS1E_23Sm100TmaWarpSpecializedILi2ELi1ELi32ELb1ELb0EEEJNS5_IJNSA_ILi128EEESG_SF_EEENS5_IJNSS_IS1J_SC_EENSS_ISG_SC_EEEEESI_SJ_SI_SJ_NS1E_6fusion15FusionCallbacksIS1I_NS1O_17LinearCombinationISI_fSI_fLNS_15FloatRoundStyleE2EEES1K_S1N_JEEENS4_5SM1004TMEM4LOAD26SM100_TMEM_LOAD_32dp32b32xENS4_13SM90_TMA_LOADENS11_INS12_ILi2ELi4ELi3EEES15_NSS_INS5_IJS16_SG_EEENS5_IJSG_SC_EEEEEEENS4_39AutoVectorizingCopyWithAssumedAlignmentILi128EEENS4_14SM90_TMA_STOREES23_S25_S25_EEEvvEEEEvNT_6ParamsE)
	.align		4
        /*000c*/ 	.word	index@(__assertfail)
	.align		4
        /*0010*/ 	.word	0x00000000
	.align		4
        /*0014*/ 	.word	0xfffffffe
	.align		4
        /*0018*/ 	.word	0x00000000
	.align		4
        /*001c*/ 	.word	0xfffffffd
	.align		4
        /*0020*/ 	.word	0x00000000
	.align		4
        /*0024*/ 	.word	0xfffffffc


//--------------------- .nv.constant4             --------------------------
	.section	.nv.constant4,"a",@progbits
	.align	8
	.align		8
.nv.constant4:
        /*0000*/ 	.dword	__assertfail
	.align		8
        /*0008*/ 	.dword	__unnamed_1
	.align		8
        /*0010*/ 	.dword	__unnamed_2
	.align		8
        /*0018*/ 	.dword	_ZN40_INTERNAL_ecad3508_4_k_cu_e9997db8_116254cuda3std3__45__cpo5beginE
	.align		8
        /*0020*/ 	.dword	_ZN40_INTERNAL_ecad3508_4_k_cu_e9997db8_116254cuda3std3__45__cpo3endE
	.align		8
        /*0028*/ 	.dword	_ZN40_INTERNAL_ecad3508_4_k_cu_e9997db8_116254cuda3std3__45__cpo6cbeginE
	.align		8
        /*0030*/ 	.dword	_ZN40_INTERNAL_ecad3508_4_k_cu_e9997db8_116254cuda3std3__45__cpo4cendE
	.align		8
        /*0038*/ 	.dword	_ZN40_INTERNAL_ecad3508_4_k_cu_e9997db8_116254cuda3std3__442_GLOBAL__N__ecad3508_4_k_cu_e9997db8_116256ignoreE
	.align		8
        /*0040*/ 	.dword	_ZN40_INTERNAL_ecad3508_4_k_cu_e9997db8_116254cuda3std3__419piecewise_constructE
	.align		8
        /*0048*/ 	.dword	_ZN40_INTERNAL_ecad3508_4_k_cu_e9997db8_116254cuda3std3__48in_placeE
	.align		8
        /*0050*/ 	.dword	_ZN40_INTERNAL_ecad3508_4_k_cu_e9997db8_116254cuda3std6ranges3__45__cpo4swapE
	.align		8
        /*0058*/ 	.dword	_ZN40_INTERNAL_ecad3508_4_k_cu_e9997db8_116254cuda3std6ranges3__45__cpo9iter_moveE
	.align		8
        /*0060*/ 	.dword	_ZN40_INTERNAL_ecad3508_4_k_cu_e9997db8_116254cute7productE
	.align		8
        /*0068*/ 	.dword	_ZN40_INTERNAL_ecad3508_4_k_cu_e9997db8_116254cute1_E
	.align		8
        /*0070*/ 	.dword	$str$25
	.align		8
        /*0078*/ 	.dword	$str$26
	.align		8
        /*0080*/ 	.dword	$str$27
	.align		8
        /*0088*/ 	.dword	$str$28


//--------------------- .text._ZN7cutlass13device_kernelINS_4gemm6kernel13GemmUniversalIN4cute5tupleIJiiiiEEENS1_10collective13CollectiveMmaINS1_35MainloopSm100TmaUmmaWarpSpecializedILi2ELi2ELi4ENS5_IJNS4_1CILi2EEENSA_ILi1EEESC_EEEEENS5_IJNSA_ILi256EEENSA_ILi32EEESF_EEENS_6half_tENS5_IJlSC_lEEESI_SJ_NS4_8TiledMMAINS4_8MMA_AtomIJNS4_26SM100_MMA_F16BF16_2x1SM_SSISI_SI_fLi256ELi32ELNS4_4UMMA5MajorE0ELSO_0ELNSN_7ScaleInE0ELSP_0EEEEEENS4_6LayoutINS5_IJSC_SC_SC_EEENS5_IJNSA_ILi0EEESU_SU_EEEEENS5_IJNS4_10UnderscoreESX_SX_EEEEENS4_18SM100_TMA_2SM_LOADENS4_14ComposedLayoutINS4_7SwizzleILi3ELi4ELi3EEENS4_18smem_ptr_flag_bitsILi16EEENSS_INS5_IJNSA_ILi8EEENSA_ILi64EEEEEENS5_IJS17_SC_EEEEEEEvNS4_8identityES10_S1B_vS1C_EENS_8epilogue10collective18CollectiveEpilogueINS1E_23Sm100TmaWarpSpecializedILi2ELi1ELi32ELb1ELb0EEEJNS5_IJNSA_ILi128EEESG_SF_EEENS5_IJNSS_IS1J_SC_EENSS_ISG_SC_EEEEESI_SJ_SI_SJ_NS1E_6fusion15FusionCallbacksIS1I_NS1O_17LinearCombinationISI_fSI_fLNS_15FloatRoundStyleE2EEES1K_S1N_JEEENS4_5SM1004TMEM4LOAD26SM100_TMEM_LOAD_32dp32b32xENS4_13SM90_TMA_LOADENS11_INS12_ILi2ELi4ELi3EEES15_NSS_INS5_IJS16_SG_EEENS5_IJSG_SC_EEEEEEENS4_39AutoVectorizingCopyWithAssumedAlignmentILi128EEENS4_14SM90_TMA_STOREES23_S25_S25_EEEvvEEEEvNT_6ParamsE --------------------------
	.section	.text._ZN7cutlass13device_kernelINS_4gemm6kernel13GemmUniversalIN4cute5tupleIJiiiiEEENS1_10collective13CollectiveMmaINS1_35MainloopSm100TmaUmmaWarpSpecializedILi2ELi2ELi4ENS5_IJNS4_1CILi2EEENSA_ILi1EEESC_EEEEENS5_IJNSA_ILi256EEENSA_ILi32EEESF_EEENS_6half_tENS5_IJlSC_lEEESI_SJ_NS4_8TiledMMAINS4_8MMA_AtomIJNS4_26SM100_MMA_F16BF16_2x1SM_SSISI_SI_fLi256ELi32ELNS4_4UMMA5MajorE0ELSO_0ELNSN_7ScaleInE0ELSP_0EEEEEENS4_6LayoutINS5_IJSC_SC_SC_EEENS5_IJNSA_ILi0EEESU_SU_EEEEENS5_IJNS4_10UnderscoreESX_SX_EEEEENS4_18SM100_TMA_2SM_LOADENS4_14ComposedLayoutINS4_7SwizzleILi3ELi4ELi3EEENS4_18smem_ptr_flag_bitsILi16EEENSS_INS5_IJNSA_ILi8EEENSA_ILi64EEEEEENS5_IJS17_SC_EEEEEEEvNS4_8identityES10_S1B_vS1C_EENS_8epilogue10collective18CollectiveEpilogueINS1E_23Sm100TmaWarpSpecializedILi2ELi1ELi32ELb1ELb0EEEJNS5_IJNSA_ILi128EEESG_SF_EEENS5_IJNSS_IS1J_SC_EENSS_ISG_SC_EEEEESI_SJ_SI_SJ_NS1E_6fusion15FusionCallbacksIS1I_NS1O_17LinearCombinationISI_fSI_fLNS_15FloatRoundStyleE2EEES1K_S1N_JEEENS4_5SM1004TMEM4LOAD26SM100_TMEM_LOAD_32dp32b32xENS4_13SM90_TMA_LOADENS11_INS12_ILi2ELi4ELi3EEES15_NSS_INS5_IJS16_SG_EEENS5_IJSG_SC_EEEEEEENS4_39AutoVectorizingCopyWithAssumedAlignmentILi128EEENS4_14SM90_TMA_STOREES23_S25_S25_EEEvvEEEEvNT_6ParamsE,"ax",@progbits
	.align	128
.text._ZN7cutlass13device_kernelINS_4gemm6kernel13GemmUniversalIN4cute5tupleIJiiiiEEENS1_10collective13CollectiveMmaINS1_35MainloopSm100TmaUmmaWarpSpecializedILi2ELi2ELi4ENS5_IJNS4_1CILi2EEENSA_ILi1EEESC_EEEEENS5_IJNSA_ILi256EEENSA_ILi32EEESF_EEENS_6half_tENS5_IJlSC_lEEESI_SJ_NS4_8TiledMMAINS4_8MMA_AtomIJNS4_26SM100_MMA_F16BF16_2x1SM_SSISI_SI_fLi256ELi32ELNS4_4UMMA5MajorE0ELSO_0ELNSN_7ScaleInE0ELSP_0EEEEEENS4_6LayoutINS5_IJSC_SC_SC_EEENS5_IJNSA_ILi0EEESU_SU_EEEEENS5_IJNS4_10UnderscoreESX_SX_EEEEENS4_18SM100_TMA_2SM_LOADENS4_14ComposedLayoutINS4_7SwizzleILi3ELi4ELi3EEENS4_18smem_ptr_flag_bitsILi16EEENSS_INS5_IJNSA_ILi8EEENSA_ILi64EEEEEENS5_IJS17_SC_EEEEEEEvNS4_8identityES10_S1B_vS1C_EENS_8epilogue10collective18CollectiveEpilogueINS1E_23Sm100TmaWarpSpecializedILi2ELi1ELi32ELb1ELb0EEEJNS5_IJNSA_ILi128EEESG_SF_EEENS5_IJNSS_IS1J_SC_EENSS_ISG_SC_EEEEESI_SJ_SI_SJ_NS1E_6fusion15FusionCallbacksIS1I_NS1O_17LinearCombinationISI_fSI_fLNS_15FloatRoundStyleE2EEES1K_S1N_JEEENS4_5SM1004TMEM4LOAD26SM100_TMEM_LOAD_32dp32b32xENS4_13SM90_TMA_LOADENS11_INS12_ILi2ELi4ELi3EEES15_NSS_INS5_IJS16_SG_EEENS5_IJSG_SC_EEEEEEENS4_39AutoVectorizingCopyWithAssumedAlignmentILi128EEENS4_14SM90_TMA_STOREES23_S25_S25_EEEvvEEEEvNT_6ParamsE:
        .type           _ZN7cutlass13device_kernelINS_4gemm6kernel13GemmUniversalIN4cute5tupleIJiiiiEEENS1_10collective13CollectiveMmaINS1_35MainloopSm100TmaUmmaWarpSpecializedILi2ELi2ELi4ENS5_IJNS4_1CILi2EEENSA_ILi1EEESC_EEEEENS5_IJNSA_ILi256EEENSA_ILi32EEESF_EEENS_6half_tENS5_IJlSC_lEEESI_SJ_NS4_8TiledMMAINS4_8MMA_AtomIJNS4_26SM100_MMA_F16BF16_2x1SM_SSISI_SI_fLi256ELi32ELNS4_4UMMA5MajorE0ELSO_0ELNSN_7ScaleInE0ELSP_0EEEEEENS4_6LayoutINS5_IJSC_SC_SC_EEENS5_IJNSA_ILi0EEESU_SU_EEEEENS5_IJNS4_10UnderscoreESX_SX_EEEEENS4_18SM100_TMA_2SM_LOADENS4_14ComposedLayoutINS4_7SwizzleILi3ELi4ELi3EEENS4_18smem_ptr_flag_bitsILi16EEENSS_INS5_IJNSA_ILi8EEENSA_ILi64EEEEEENS5_IJS17_SC_EEEEEEEvNS4_8identityES10_S1B_vS1C_EENS_8epilogue10collective18CollectiveEpilogueINS1E_23Sm100TmaWarpSpecializedILi2ELi1ELi32ELb1ELb0EEEJNS5_IJNSA_ILi128EEESG_SF_EEENS5_IJNSS_IS1J_SC_EENSS_ISG_SC_EEEEESI_SJ_SI_SJ_NS1E_6fusion15FusionCallbacksIS1I_NS1O_17LinearCombinationISI_fSI_fLNS_15FloatRoundStyleE2EEES1K_S1N_JEEENS4_5SM1004TMEM4LOAD26SM100_TMEM_LOAD_32dp32b32xENS4_13SM90_TMA_LOADENS11_INS12_ILi2ELi4ELi3EEES15_NSS_INS5_IJS16_SG_EEENS5_IJSG_SC_EEEEEEENS4_39AutoVectorizingCopyWithAssumedAlignmentILi128EEENS4_14SM90_TMA_STOREES23_S25_S25_EEEvvEEEEvNT_6ParamsE,@function
        .size           _ZN7cutlass13device_kernelINS_4gemm6kernel13GemmUniversalIN4cute5tupleIJiiiiEEENS1_10collective13CollectiveMmaINS1_35MainloopSm100TmaUmmaWarpSpecializedILi2ELi2ELi4ENS5_IJNS4_1CILi2EEENSA_ILi1EEESC_EEEEENS5_IJNSA_ILi256EEENSA_ILi32EEESF_EEENS_6half_tENS5_IJlSC_lEEESI_SJ_NS4_8TiledMMAINS4_8MMA_AtomIJNS4_26SM100_MMA_F16BF16_2x1SM_SSISI_SI_fLi256ELi32ELNS4_4UMMA5MajorE0ELSO_0ELNSN_7ScaleInE0ELSP_0EEEEEENS4_6LayoutINS5_IJSC_SC_SC_EEENS5_IJNSA_ILi0EEESU_SU_EEEEENS5_IJNS4_10UnderscoreESX_SX_EEEEENS4_18SM100_TMA_2SM_LOADENS4_14ComposedLayoutINS4_7SwizzleILi3ELi4ELi3EEENS4_18smem_ptr_flag_bitsILi16EEENSS_INS5_IJNSA_ILi8EEENSA_ILi64EEEEEENS5_IJS17_SC_EEEEEEEvNS4_8identityES10_S1B_vS1C_EENS_8epilogue10collective18CollectiveEpilogueINS1E_23Sm100TmaWarpSpecializedILi2ELi1ELi32ELb1ELb0EEEJNS5_IJNSA_ILi128EEESG_SF_EEENS5_IJNSS_IS1J_SC_EENSS_ISG_SC_EEEEESI_SJ_SI_SJ_NS1E_6fusion15FusionCallbacksIS1I_NS1O_17LinearCombinationISI_fSI_fLNS_15FloatRoundStyleE2EEES1K_S1N_JEEENS4_5SM1004TMEM4LOAD26SM100_TMEM_LOAD_32dp32b32xENS4_13SM90_TMA_LOADENS11_INS12_ILi2ELi4ELi3EEES15_NSS_INS5_IJS16_SG_EEENS5_IJSG_SC_EEEEEEENS4_39AutoVectorizingCopyWithAssumedAlignmentILi128EEENS4_14SM90_TMA_STOREES23_S25_S25_EEEvvEEEEvNT_6ParamsE,(.L_x_156 - _ZN7cutlass13device_kernelINS_4gemm6kernel13GemmUniversalIN4cute5tupleIJiiiiEEENS1_10collective13CollectiveMmaINS1_35MainloopSm100TmaUmmaWarpSpecializedILi2ELi2ELi4ENS5_IJNS4_1CILi2EEENSA_ILi1EEESC_EEEEENS5_IJNSA_ILi256EEENSA_ILi32EEESF_EEENS_6half_tENS5_IJlSC_lEEESI_SJ_NS4_8TiledMMAINS4_8MMA_AtomIJNS4_26SM100_MMA_F16BF16_2x1SM_SSISI_SI_fLi256ELi32ELNS4_4UMMA5MajorE0ELSO_0ELNSN_7ScaleInE0ELSP_0EEEEEENS4_6LayoutINS5_IJSC_SC_SC_EEENS5_IJNSA_ILi0EEESU_SU_EEEEENS5_IJNS4_10UnderscoreESX_SX_EEEEENS4_18SM100_TMA_2SM_LOADENS4_14ComposedLayoutINS4_7SwizzleILi3ELi4ELi3EEENS4_18smem_ptr_flag_bitsILi16EEENSS_INS5_IJNSA_ILi8EEENSA_ILi64EEEEEENS5_IJS17_SC_EEEEEEEvNS4_8identityES10_S1B_vS1C_EENS_8epilogue10collective18CollectiveEpilogueINS1E_23Sm100TmaWarpSpecializedILi2ELi1ELi32ELb1ELb0EEEJNS5_IJNSA_ILi128EEESG_SF_EEENS5_IJNSS_IS1J_SC_EENSS_ISG_SC_EEEEESI_SJ_SI_SJ_NS1E_6fusion15FusionCallbacksIS1I_NS1O_17LinearCombinationISI_fSI_fLNS_15FloatRoundStyleE2EEES1K_S1N_JEEENS4_5SM1004TMEM4LOAD26SM100_TMEM_LOAD_32dp32b32xENS4_13SM90_TMA_LOADENS11_INS12_ILi2ELi4ELi3EEES15_NSS_INS5_IJS16_SG_EEENS5_IJSG_SC_EEEEEEENS4_39AutoVectorizingCopyWithAssumedAlignmentILi128EEENS4_14SM90_TMA_STOREES23_S25_S25_EEEvvEEEEvNT_6ParamsE)
        .other          _ZN7cutlass13device_kernelINS_4gemm6kernel13GemmUniversalIN4cute5tupleIJiiiiEEENS1_10collective13CollectiveMmaINS1_35MainloopSm100TmaUmmaWarpSpecializedILi2ELi2ELi4ENS5_IJNS4_1CILi2EEENSA_ILi1EEESC_EEEEENS5_IJNSA_ILi256EEENSA_ILi32EEESF_EEENS_6half_tENS5_IJlSC_lEEESI_SJ_NS4_8TiledMMAINS4_8MMA_AtomIJNS4_26SM100_MMA_F16BF16_2x1SM_SSISI_SI_fLi256ELi32ELNS4_4UMMA5MajorE0ELSO_0ELNSN_7ScaleInE0ELSP_0EEEEEENS4_6LayoutINS5_IJSC_SC_SC_EEENS5_IJNSA_ILi0EEESU_SU_EEEEENS5_IJNS4_10UnderscoreESX_SX_EEEEENS4_18SM100_TMA_2SM_LOADENS4_14ComposedLayoutINS4_7SwizzleILi3ELi4ELi3EEENS4_18smem_ptr_flag_bitsILi16EEENSS_INS5_IJNSA_ILi8EEENSA_ILi64EEEEEENS5_IJS17_SC_EEEEEEEvNS4_8identityES10_S1B_vS1C_EENS_8epilogue10collective18CollectiveEpilogueINS1E_23Sm100TmaWarpSpecializedILi2ELi1ELi32ELb1ELb0EEEJNS5_IJNSA_ILi128EEESG_SF_EEENS5_IJNSS_IS1J_SC_EENSS_ISG_SC_EEEEESI_SJ_SI_SJ_NS1E_6fusion15FusionCallbacksIS1I_NS1O_17LinearCombinationISI_fSI_fLNS_15FloatRoundStyleE2EEES1K_S1N_JEEENS4_5SM1004TMEM4LOAD26SM100_TMEM_LOAD_32dp32b32xENS4_13SM90_TMA_LOADENS11_INS12_ILi2ELi4ELi3EEES15_NSS_INS5_IJS16_SG_EEENS5_IJSG_SC_EEEEEEENS4_39AutoVectorizingCopyWithAssumedAlignmentILi128EEENS4_14SM90_TMA_STOREES23_S25_S25_EEEvvEEEEvNT_6ParamsE,@"STO_CUDA_ENTRY STV_DEFAULT"
_ZN7cutlass13device_kernelINS_4gemm6kernel13GemmUniversalIN4cute5tupleIJiiiiEEENS1_10collective13CollectiveMmaINS1_35MainloopSm100TmaUmmaWarpSpecializedILi2ELi2ELi4ENS5_IJNS4_1CILi2EEENSA_ILi1EEESC_EEEEENS5_IJNSA_ILi256EEENSA_ILi32EEESF_EEENS_6half_tENS5_IJlSC_lEEESI_SJ_NS4_8TiledMMAINS4_8MMA_AtomIJNS4_26SM100_MMA_F16BF16_2x1SM_SSISI_SI_fLi256ELi32ELNS4_4UMMA5MajorE0ELSO_0ELNSN_7ScaleInE0ELSP_0EEEEEENS4_6LayoutINS5_IJSC_SC_SC_EEENS5_IJNSA_ILi0EEESU_SU_EEEEENS5_IJNS4_10UnderscoreESX_SX_EEEEENS4_18SM100_TMA_2SM_LOADENS4_14ComposedLayoutINS4_7SwizzleILi3ELi4ELi3EEENS4_18smem_ptr_flag_bitsILi16EEENSS_INS5_IJNSA_ILi8EEENSA_ILi64EEEEEENS5_IJS17_SC_EEEEEEEvNS4_8identityES10_S1B_vS1C_EENS_8epilogue10collective18CollectiveEpilogueINS1E_23Sm100TmaWarpSpecializedILi2ELi1ELi32ELb1ELb0EEEJNS5_IJNSA_ILi128EEESG_SF_EEENS5_IJNSS_IS1J_SC_EENSS_ISG_SC_EEEEESI_SJ_SI_SJ_NS1E_6fusion15FusionCallbacksIS1I_NS1O_17LinearCombinationISI_fSI_fLNS_15FloatRoundStyleE2EEES1K_S1N_JEEENS4_5SM1004TMEM4LOAD26SM100_TMEM_LOAD_32dp32b32xENS4_13SM90_TMA_LOADENS11_INS12_ILi2ELi4ELi3EEES15_NSS_INS5_IJS16_SG_EEENS5_IJSG_SC_EEEEEEENS4_39AutoVectorizingCopyWithAssumedAlignmentILi128EEENS4_14SM90_TMA_STOREES23_S25_S25_EEEvvEEEEvNT_6ParamsE:
[----:B------:R-:W1:Y:S01]  /*0000*/  LDC R1, c[0x0][0x37c] ;  /* 0x0000df00ff017b82 */ /* 0x000e620000000800 */
[----:B------:R-:W2:Y:S01]  /*0010*/  S2R R112, SR_TID.X ;  /* 0x0000000000707919 */ /* 0x000ea20000002100 */
[----:B------:R-:W3:Y:S06]  /*0020*/  LDCU.64 UR8, c[0x0][0x890] ;  /* 0x00011200ff0877ac */ /* 0x000eec0008000a00 */
[----:B------:R-:W4:Y:S01]  /*0030*/  S2UR UR46, SR_CgaCtaId ;  /* 0x00000000002e79c3 */ /* 0x000f220000008800 */
[----:B------:R-:W-:Y:S02]  /*0040*/  PRMT R98, RZ, 0x7610, R98 ;  /* 0x00007610ff627816 */ /* 0x000fe40000000062 */
[----:B------:R-:W-:Y:S01]  /*0050*/  ELECT P1, URZ, PT ;  /* 0x0000000000ff782f */ /* 0x000fe20003820000 */
[----:B------:R-:W1:Y:S01]  /*0060*/  LDCU.64 UR44, c[0x0][0x358] ;  /* 0x00006b00ff2c77ac */ /* 0x000e620008000a00 */
[----:B---3--:R-:W-:-:S04]  /*0070*/  UISETP.NE.U32.AND UP0, UPT, UR8, URZ, UPT ;  /* 0x000000ff0800728c */ /* 0x008fc8000bf05070 */
[----:B------:R-:W-:Y:S02]  /*0080*/  UISETP.NE.AND.EX UP0, UPT, UR9, URZ, UPT, UP0 ;  /* 0x000000ff0900728c */ /* 0x000fe4000bf05300 */
[----:B----4-:R-:W-:Y:S02]  /*0090*/  ULOP3.LUT UR5, UR46, 0x1, URZ, 0xc0, !UPT ;  /* 0x000000012e057892 */ /* 0x010fe4000f8ec0ff */
[----:B------:R-:W-:Y:S01]  /*00a0*/  ULOP3.LUT UR4, UR46, 0x1, URZ, 0x3c, !UPT ;  /* 0x000000012e047892 */ /* 0x000fe2000f8e3cff */
[----:B--2---:R-:W-:-:S03]  /*00b0*/  SHF.R.U32.HI R99, RZ, 0x5, R112 ;  /* 0x00000005ff637819 */ /* 0x004fc60000011670 */
[----:B------:R-:W-:Y:S02]  /*00c0*/  IMAD.U32 R12, RZ, RZ, UR5 ;  /* 0x00000005ff0c7e24 */ /* 0x000fe4000f8e00ff */
[----:B------:R-:W-:Y:S01]  /*00d0*/  IMAD.U32 R11, RZ, RZ, UR4 ;  /* 0x00000004ff0b7e24 */ /* 0x000fe2000f8e00ff */
[----:B------:R-:W2:Y:S02]  /*00e0*/  SHFL.IDX PT, R0, R99, RZ, 0x1f ;  /* 0x00001fff63007589 */ /* 0x000ea400000e0000 */
[----:B--2---:R-:W-:Y:S01]  /*00f0*/  R2UR UR10, R0 ;  /* 0x00000000000a72ca */ /* 0x004fe200000e0000 */
[----:B-1----:R-:W-:-:S14]  /*0100*/  BRA.U UP0, `(.L_x_0) ;  /* 0x00000001002c7547 */ /* 0x002fdc000b800000 */
[----:B------:R-:W1:Y:S02]  /*0110*/  LDCU.64 UR4, c[0x0][0x888] ;  /* 0x00011100ff0477ac */ /* 0x000e640008000a00 */
[----:B-1----:R-:W-:-:S04]  /*0120*/  UISETP.NE.U32.AND UP0, UPT, UR4, URZ, UPT ;  /* 0x000000ff0400728c */ /* 0x002fc8000bf05070 */
[----:B------:R-:W-:-:S09]  /*0130*/  UISETP.NE.AND.EX UP0, UPT, UR5, URZ, UPT, UP0 ;  /* 0x000000ff0500728c */ /* 0x000fd2000bf05300 */
[----:B------:R-:W-:Y:S05]  /*0140*/  BRA.U !UP0, `(.L_x_1) ;  /* 0x0000000108107547 */ /* 0x000fea000b800000 */
[----:B------:R-:W1:Y:S02]  /*0150*/  LDC.64 R48, c[0x0][0x888] ;  /* 0x00022200ff307b82 */ /* 0x000e640000000a00 */
[----:B-1----:R1:W5:Y:S01]  /*0160*/  LDG.E R48, desc[UR44][R48.64] ;  /* 0x0000002c30307981 */ /* 0x002362000c1e1900 */
[----:B------:R-:W-:Y:S01]  /*0170*/  HFMA2 R98, -RZ, RZ, 0, 5.9604644775390625e-08 ;  /* 0x00000001ff627431 */ /* 0x000fe200000001ff */
[----:B------:R-:W-:Y:S05]  /*0180*/  BRA `(.L_x_0) ;  /* 0x00000000000c7947 */ /* 0x000fea0003800000 */
.L_x_1:
[----:B------:R-:W1:Y:S01]  /*0190*/  LDCU UR4, c[0x0][0x880] ;  /* 0x00011000ff0477ac */ /* 0x000e620008000800 */
[----:B------:R-:W-:Y:S01]  /*01a0*/  HFMA2 R98, -RZ, RZ, 0, 5.9604644775390625e-08 ;  /* 0x00000001ff627431 */ /* 0x000fe200000001ff */
[----:B-1----:R-:W-:-:S07]  /*01b0*/  MOV R48, UR4 ;  /* 0x0000000400307c02 */ /* 0x002fce0008000f00 */
.L_x_0:
[----:B------:R-:W2:Y:S02]  /*01c0*/  LDCU.64 UR4, c[0x0][0x8b0] ;  /* 0x00011600ff0477ac */ /* 0x000ea40008000a00 */
[----:B--2---:R-:W-:-:S04]  /*01d0*/  UISETP.NE.U32.AND UP0, UPT, UR4, URZ, UPT ;  /* 0x000000ff0400728c */ /* 0x004fc8000bf05070 */
[----:B------:R-:W-:-:S09]  /*01e0*/  UISETP.NE.AND.EX UP0, UPT, UR5, URZ, UPT, UP0 ;  /* 0x000000ff0500728c */ /* 0x000fd2000bf05300 */
[----:B------:R-:W-:Y:S05]  /*01f0*/  BRA.U UP0, `(.L_x_2) ;  /* 0x0000000100247547 */ /* 0x000fea000b800000 */
[----:B------:R-:W2:Y:S02]  /*0200*/  LDCU.64 UR4, c[0x0][0x8a8] ;  /* 0x00011500ff0477ac */ /* 0x000ea40008000a00 */
[----:B--2---:R-:W-:-:S04]  /*0210*/  UISETP.NE.U32.AND UP0, UPT, UR4, URZ, UPT ;  /* 0x000000ff0400728c */ /* 0x004fc8000bf05070 */
[----:B------:R-:W-:-:S09]  /*0220*/  UISETP.NE.AND.EX UP0, UPT, UR5, URZ, UPT, UP0 ;  /* 0x000000ff0500728c */ /* 0x000fd2000bf05300 */
[----:B------:R-:W-:Y:S05]  /*0230*/  BRA.U !UP0, `(.L_x_3) ;  /* 0x00000001080c7547 */ /* 0x000fea000b800000 */
[----:B------:R-:W2:Y:S02]  /*0240*/  LDC.64 R2, c[0x0][0x8a8] ;  /* 0x00022a00ff027b82 */ /* 0x000ea40000000a00 */
[----:B--2---:R2:W5:Y:S01]  /*0250*/  LDG.E R47, desc[UR44][R2.64] ;  /* 0x0000002c022f7981 */ /* 0x004562000c1e1900 */
[----:B------:R-:W-:Y:S05]  /*0260*/  BRA `(.L_x_2) ;  /* 0x0000000000087947 */ /* 0x000fea0003800000 */
.L_x_3:
[----:B------:R-:W2:Y:S02]  /*0270*/  LDCU UR4, c[0x0][0x8a0] ;  /* 0x00011400ff0477ac */ /* 0x000ea40008000800 */
[----:B--2---:R-:W-:Y:S02]  /*0280*/  MOV R47, UR4 ;  /* 0x00000004002f7c02 */ /* 0x004fe40008000f00 */
.L_x_2:
[----:B------:R-:W-:Y:S01]  /*0290*/  IMAD.U32 R0, RZ, RZ, UR10 ;  /* 0x0000000aff007e24 */ /* 0x000fe2000f8e00ff */
[----:B------:R-:W-:Y:S04]  /*02a0*/  BSSY.RECONVERGENT B0, `(.L_x_4) ;  /* 0x000000c000007945 */ /* 0x000fe80003800200 */
[C---:B------:R-:W-:Y:S02]  /*02b0*/  ISETP.NE.OR P2, PT, R0.reuse, 0x1, !P1 ;  /* 0x000000010000780c */ /* 0x040fe40004f45670 */
[----:B------:R-:W-:-:S11]  /*02c0*/  ISETP.NE.OR P0, PT, R0, 0x3, !P1 ;  /* 0x000000030000780c */ /* 0x000fd60004f05670 */
[----:B------:R-:W-:Y:S05]  /*02d0*/  @P2 BRA `(.L_x_5) ;  /* 0x0000000000202947 */ /* 0x000fea0003800000 */
[----:B------:R-:W3:Y:S02]  /*02e0*/  LDCU.64 UR4, c[0x0][0x348] ;  /* 0x00006900ff0477ac */ /* 0x000ee40008000a00 */
[----:B---3--:R-:W-:Y:S02]  /*02f0*/  UIADD3 UR6, UP1, UPT, UR4, 0x80, URZ ;  /* 0x0000008004067890 */ /* 0x008fe4000ff3e0ff */
[----:B------:R-:W-:Y:S02]  /*0300*/  UIADD3 UR4, UP0, UPT, UR4, 0x180, URZ ;  /* 0x0000018004047890 */ /* 0x000fe4000ff1e0ff */
[----:B------:R-:W-:Y:S02]  /*0310*/  UIADD3.X UR7, UPT, UPT, URZ, UR5, URZ, UP1, !UPT ;  /* 0x00000005ff077290 */ /* 0x000fe40008ffe4ff */
[----:B------:R-:W-:-:S07]  /*0320*/  UIADD3.X UR5, UPT, UPT, URZ, UR5, URZ, UP0, !UPT ;  /* 0x00000005ff057290 */ /* 0x000fce00087fe4ff */
[----:B------:R3:W-:Y:S02]  /*0330*/  UTMACCTL.PF [UR6] ;  /* 0x00000000060079b9 */ /* 0x0007e40008040000 */
[----:B------:R3:W-:Y:S02]  /*0340*/  UTMACCTL.PF [UR4] ;  /* 0x00000000040079b9 */ /* 0x0007e40008040000 */
[----:B---3--:R-:W-:Y:S01]  /*0350*/  NOP ;  /* 0x0000000000007918 */ /* 0x008fe20000000000 */
.L_x_5:
[----:B------:R-:W-:Y:S05]  /*0360*/  BSYNC.RECONVERGENT B0 ;  /* 0x0000000000007941 */ /* 0x000fea0003800200 */
.L_x_4:
[----:B------:R-:W-:Y:S04]  /*0370*/  BSSY.RECONVERGENT B0, `(.L_x_6) ;  /* 0x000000a000007945 */ /* 0x000fe80003800200 */
        /* <DEDUP_REMOVED lines=9> */
.L_x_7:
[----:B------:R-:W-:Y:S05]  /*0410*/  BSYNC.RECONVERGENT B0 ;  /* 0x0000000000007941 */ /* 0x000fea0003800200 */
.L_x_6:
[----:B------:R-:W3:Y:S01]  /*0420*/  LDCU.64 UR4, c[0x0][0x888] ;  /* 0x00011100ff0477ac */ /* 0x000ee20008000a00 */
[----:B------:R-:W-:Y:S02]  /*0430*/  UISETP.EQ.U32.AND UP1, UPT, UR8, URZ, UPT ;  /* 0x000000ff0800728c */ /* 0x000fe4000bf22070 */
[----:B------:R-:W-:Y:S02]  /*0440*/  UPLOP3.LUT UP5, UPT, UPT, UPT, UPT, 0x80, 0x8 ;  /* 0x000000000008789c */ /* 0x000fe40003faf070 */
[----:B---3--:R-:W-:-:S04]  /*0450*/  UISETP.NE.U32.AND UP0, UPT, UR4, URZ, UPT ;  /* 0x000000ff0400728c */ /* 0x008fc8000bf05070 */
[----:B------:R-:W-:-:S04]  /*0460*/  UISETP.NE.AND.EX UP0, UPT, UR5, URZ, UPT, UP0 ;  /* 0x000000ff0500728c */ /* 0x000fc8000bf05300 */
[----:B------:R-:W-:-:S04]  /*0470*/  UISETP.EQ.OR.EX UP2, UPT, UR9, URZ, !UP0, UP1 ;  /* 0x000000ff0900728c */ /* 0x000fc8000c742710 */
[----:B------:R-:W-:-:S05]  /*0480*/  UP2UR UR38, UPR, URZ, 0x4 ;  /* 0x00000004ff267883 */ /* 0x000fca0008000000 */
[----:B------:R-:W-:Y:S07]  /*0490*/  BRA.U !UP2, `(.L_x_8) ;  /* 0x000000010a207547 */ /* 0x000fee000b800000 */
[----:B------:R-:W-:Y:S01]  /*04a0*/  UISETP.NE.U32.AND UP2, UPT, UR8, URZ, UPT ;  /* 0x000000ff0800728c */ /* 0x000fe2000bf45070 */
[----:B-----5:R-:W-:Y:S01]  /*04b0*/  FSETP.NEU.AND P0, PT, R48, RZ, PT ;  /* 0x000000ff3000720b */ /* 0x020fe20003f0d000 */
[----:B------:R-:W-:Y:S02]  /*04c0*/  USEL UR4, URZ, 0xffffffff, UP0 ;  /* 0xffffffffff047887 */ /* 0x000fe40008000000 */
[----:B------:R-:W-:-:S10]  /*04d0*/  UISETP.NE.AND.EX UP2, UPT, UR9, URZ, UPT, UP2 ;  /* 0x000000ff0900728c */ /* 0x000fd4000bf45320 */
[----:B------:R-:W-:Y:S01]  /*04e0*/  VOTEU.ANY UP1, P0 ;  /* 0x0000000000ff7886 */ /* 0x000fe20000020100 */
[----:B------:R-:W-:-:S04]  /*04f0*/  @!UP2 USEL UR4, URZ, 0xffffffff, UP1 ;  /* 0xffffffffff04a887 */ /* 0x000fc80008800000 */
[----:B------:R-:W-:-:S04]  /*0500*/  ULOP3.LUT UR4, UR4, 0x1, URZ, 0xc0, !UPT ;  /* 0x0000000104047892 */ /* 0x000fc8000f8ec0ff */
[----:B------:R-:W-:-:S11]  /*0510*/  UISETP.NE.U32.AND UP5, UPT, UR4, 0x1, UPT ;  /* 0x000000010400788c */ /* 0x000fd6000bfa5070 */
.L_x_8:
[----:B------:R-:W3:Y:S01]  /*0520*/  SHFL.IDX PT, R0, R99, RZ, 0x1f ;  /* 0x00001fff63007589 */ /* 0x000ee200000e0000 */
[----:B------:R-:W-:Y:S01]  /*0530*/  R2UR UR4, R12 ;  /* 0x000000000c0472ca */ /* 0x000fe200000e0000 */
[----:B------:R-:W-:-:S04]  /*0540*/  UISETP.NE.AND UP1, UPT, UR10, 0x2, UPT ;  /* 0x000000020a00788c */ /* 0x000fc8000bf25270 */
[----:B------:R-:W-:-:S08]  /*0550*/  USEL UR37, URZ, 0x1, UP1 ;  /* 0x00000001ff257887 */ /* 0x000fd00008800000 */
[----:B------:R-:W-:-:S06]  /*0560*/  UISETP.EQ.AND UP2, UPT, UR4, URZ, !UP1 ;  /* 0x000000ff0400728c */ /* 0x000fcc000cf42270 */
[----:B------:R-:W-:Y:S02]  /*0570*/  PLOP3.LUT P5, PT, P1, PT, UP2, 0x80, 0x8 ;  /* 0x000000000008781c */ /* 0x000fe40000faf028 */
[----:B---3--:R-:W-:-:S13]  /*0580*/  ISETP.NE.AND P0, PT, R0, RZ, PT ;  /* 0x000000ff0000720c */ /* 0x008fda0003f05270 */
[----:B------:R-:W-:Y:S05]  /*0590*/  @P0 BRA `(.L_x_9) ;  /* 0x0000000000340947 */ /* 0x000fea0003800000 */
[----:B------:R-:W-:Y:S01]  /*05a0*/  UMOV UR4, 0x400 ;  /* 0x0000040000047882 */ /* 0x000fe20000000000 */
[----:B------:R-:W-:Y:S01]  /*05b0*/  UMOV UR6, 0x1 ;  /* 0x0000000100067882 */ /* 0x000fe20000000000 */
[----:B------:R-:W-:Y:S02]  /*05c0*/  ULEA UR4, UR46, UR4, 0x18 ;  /* 0x000000042e047291 */ /* 0x000fe4000f8ec0ff */
[----:B------:R-:W-:-:S04]  /*05d0*/  UIADD3 UR6, UPT, UPT, -UR6, 0x100000, URZ ;  /* 0x0010000006067890 */ /* 0x000fc8000fffe1ff */
[----:B------:R-:W-:Y:S02]  /*05e0*/  USHF.L.U32 UR7, UR6, 0xb, URZ ;  /* 0x0000000b06077899 */ /* 0x000fe400080006ff */
[----:B------:R-:W-:Y:S01]  /*05f0*/  USHF.L.U32 UR6, UR6, 0x1, URZ ;  /* 0x0000000106067899 */ /* 0x000fe200080006ff */
[----:B------:R-:W-:Y:S01]  /*0600*/  ELECT P0, URZ, PT ;  /* 0x0000000000ff782f */ /* 0x000fe20003800000 */
[----:B------:R-:W3:Y:S10]  /*0610*/  FENCE.VIEW.ASYNC.S ;  /* 0x00000000000073c6 */ /* 0x000ef40000000000 */
[----:B---3--:R3:W4:Y:S01]  /*0620*/  SYNCS.EXCH.64 URZ, [UR4], UR6 ;  /* 0x0000000604ff75b2 */ /* 0x0087220008000100 */
[----:B------:R3:W1:Y:S01]  /*0630*/  SYNCS.EXCH.64 URZ, [UR4+0x10], UR6 ;  /* 0x0000100604ff75b2 */ /* 0x0006620008000100 */
[----:B------:R3:W1:Y:S01]  /*0640*/  SYNCS.EXCH.64 URZ, [UR4+0x8], UR6 ;  /* 0x0000080604ff75b2 */ /* 0x0006620008000100 */
[----:B------:R3:W1:Y:S01]  /*0650*/  SYNCS.EXCH.64 URZ, [UR4+0x18], UR6 ;  /* 0x0000180604ff75b2 */ /* 0x0006620008000100 */
[----:B------:R-:W-:Y:S01]  /*0660*/  NOP ;  /* 0x0000000000007918 */ /* 0x000fe20000000000 */
.L_x_9:
[----:B------:R-:W2:Y:S01]  /*0670*/  SHFL.IDX PT, R0, R99, RZ, 0x1f ;  /* 0x00001fff63007589 */ /* 0x000ea200000e0000 */
[----:B------:R-:W-:Y:S01]  /*0680*/  NOP ;  /* 0x0000000000007918 */ /* 0x000fe20000000000 */
[----:B--2---:R-:W-:-:S13]  /*0690*/  ISETP.NE.AND P0, PT, R0, 0x1, PT ;  /* 0x000000010000780c */ /* 0x004fda0003f05270 */
[----:B------:R-:W-:Y:S05]  /*06a0*/  @P0 BRA `(.L_x_10) ;  /* 0x0000000000440947 */ /* 0x000fea0003800000 */
[----:B---3--:R-:W-:Y:S01]  /*06b0*/  UMOV UR4, 0x400 ;  /* 0x0000040000047882 */ /* 0x008fe20000000000 */
[----:B------:R-:W-:Y:S01]  /*06c0*/  UMOV UR8, 0x20 ;  /* 0x0000002000087882 */ /* 0x000fe20000000000 */
[----:B------:R-:W-:Y:S01]  /*06d0*/  UMOV UR6, 0x80 ;  /* 0x0000008000067882 */ /* 0x000fe20000000000 */
[----:B------:R-:W-:Y:S02]  /*06e0*/  ULEA UR4, UR46, UR4, 0x18 ;  /* 0x000000042e047291 */ /* 0x000fe4000f8ec0ff */
[----:B------:R-:W-:-:S04]  /*06f0*/  UIADD3 UR8, UPT, UPT, -UR8, 0x100000, URZ ;  /* 0x0010000008087890 */ /* 0x000fc8000fffe1ff */
[----:B------:R-:W-:Y:S02]  /*0700*/  USHF.L.U32 UR9, UR8, 0xb, URZ ;  /* 0x0000000b08097899 */ /* 0x000fe400080006ff */
[----:B------:R-:W-:Y:S02]  /*0710*/  USHF.L.U32 UR8, UR8, 0x1, URZ ;  /* 0x0000000108087899 */ /* 0x000fe400080006ff */
[----:B------:R-:W-:-:S04]  /*0720*/  UIADD3 UR6, UPT, UPT, -UR6, 0x100000, URZ ;  /* 0x0010000006067890 */ /* 0x000fc8000fffe1ff */
[----:B------:R-:W-:Y:S02]  /*0730*/  USHF.L.U32 UR7, UR6, 0xb, URZ ;  /* 0x0000000b06077899 */ /* 0x000fe400080006ff */
[----:B------:R-:W-:Y:S01]  /*0740*/  USHF.L.U32 UR6, UR6, 0x1, URZ ;  /* 0x0000000106067899 */ /* 0x000fe200080006ff */
[----:B------:R-:W-:Y:S01]  /*0750*/  ELECT P0, URZ, PT ;  /* 0x0000000000ff782f */ /* 0x000fe20003800000 */
[----:B------:R-:W2:Y:S02]  /*0760*/  FENCE.VIEW.ASYNC.S ;  /* 0x00000000000073c6 */ /* 0x000ea40000000000 */
[----:B--2---:R2:W3:Y:S08]  /*0770*/  SYNCS.EXCH.64 URZ, [UR4+0x20], UR8 ;  /* 0x0000200804ff75b2 */ /* 0x0044f00008000100 */
[----:B------:R2:W1:Y:S01]  /*0780*/  SYNCS.EXCH.64 URZ, [UR4+0x30], UR6 ;  /* 0x0000300604ff75b2 */ /* 0x0004620008000100 */
[----:B------:R2:W1:Y:S01]  /*0790*/  SYNCS.EXCH.64 URZ, [UR4+0x28], UR8 ;  /* 0x0000280804ff75b2 */ /* 0x0004620008000100 */
[----:B------:R2:W1:Y:S01]  /*07a0*/  SYNCS.EXCH.64 URZ, [UR4+0x38], UR6 ;  /* 0x0000380604ff75b2 */ /* 0x0004620008000100 */
[----:B------:R-:W-:Y:S01]  /*07b0*/  NOP ;  /* 0x0000000000007918 */ /* 0x000fe20000000000 */
.L_x_10:
[----:B------:R-:W4:Y:S01]  /*07c0*/  SHFL.IDX PT, R0, R99, RZ, 0x1f ;  /* 0x00001fff63007589 */ /* 0x000f2200000e0000 */
[----:B------:R-:W-:Y:S01]  /*07d0*/  NOP ;  /* 0x0000000000007918 */ /* 0x000fe20000000000 */
[----:B----4-:R-:W-:-:S13]  /*07e0*/  ISETP.NE.AND P0, PT, R0, 0x3, PT ;  /* 0x000000030000780c */ /* 0x010fda0003f05270 */
[----:B------:R-:W-:Y:S05]  /*07f0*/  @P0 BRA `(.L_x_11) ;  /* 0x00000000002c0947 */ /* 0x000fea0003800000 */
[----:B--23--:R-:W-:Y:S01]  /*0800*/  UMOV UR6, 0x400 ;  /* 0x0000040000067882 */ /* 0x00cfe20000000000 */
[----:B------:R-:W-:Y:S01]  /*0810*/  UMOV UR4, 0x20 ;  /* 0x0000002000047882 */ /* 0x000fe20000000000 */
[----:B------:R-:W-:Y:S02]  /*0820*/  ULEA UR6, UR46, UR6, 0x18 ;  /* 0x000000062e067291 */ /* 0x000fe4000f8ec0ff */
[----:B------:R-:W-:-:S04]  /*0830*/  UIADD3 UR4, UPT, UPT, -UR4, 0x100000, URZ ;  /* 0x0010000004047890 */ /* 0x000fc8000fffe1ff */
[----:B------:R-:W-:Y:S02]  /*0840*/  USHF.L.U32 UR5, UR4, 0xb, URZ ;  /* 0x0000000b04057899 */ /* 0x000fe400080006ff */
[----:B------:R-:W-:Y:S01]  /*0850*/  USHF.L.U32 UR4, UR4, 0x1, URZ ;  /* 0x0000000104047899 */ /* 0x000fe200080006ff */
[----:B------:R-:W-:Y:S01]  /*0860*/  ELECT P0, URZ, PT ;  /* 0x0000000000ff782f */ /* 0x000fe20003800000 */
[----:B------:R-:W2:Y:S10]  /*0870*/  FENCE.VIEW.ASYNC.S ;  /* 0x00000000000073c6 */ /* 0x000eb40000000000 */
[----:B--2---:R4:W2:Y:S01]  /*0880*/  SYNCS.EXCH.64 URZ, [UR6+0x40], UR4 ;  /* 0x0000400406ff75b2 */ /* 0x0048a20008000100 */
[----:B------:R4:W3:Y:S02]  /*0890*/  SYNCS.EXCH.64 URZ, [UR6+0x48], UR4 ;  /* 0x0000480406ff75b2 */ /* 0x0008e40008000100 */
[----:B----4-:R-:W-:Y:S01]  /*08a0*/  NOP ;  /* 0x0000000000007918 */ /* 0x010fe20000000000 */
.L_x_11:
[----:B------:R-:W4:Y:S01]  /*08b0*/  SHFL.IDX PT, R0, R99, RZ, 0x1f ;  /* 0x00001fff63007589 */ /* 0x000f2200000e0000 */
[----:B------:R-:W-:Y:S01]  /*08c0*/  NOP ;  /* 0x0000000000007918 */ /* 0x000fe20000000000 */
[----:B----4-:R-:W-:-:S13]  /*08d0*/  ISETP.NE.AND P0, PT, R0, 0x4, PT ;  /* 0x000000040000780c */ /* 0x010fda0003f05270 */
[----:B------:R-:W-:Y:S05]  /*08e0*/  @P0 BRA `(.L_x_12) ;  /* 0x0000000000480947 */ /* 0x000fea0003800000 */
[----:B--23--:R-:W-:Y:S01]  /*08f0*/  UMOV UR4, 0x1e0 ;  /* 0x000001e000047882 */ /* 0x00cfe20000000000 */
[----:B------:R-:W-:Y:S01]  /*0900*/  UMOV UR6, 0x400 ;  /* 0x0000040000067882 */ /* 0x000fe20000000000 */
[----:B------:R-:W-:Y:S01]  /*0910*/  USEL UR4, UR4, 0x1a0, UP5 ;  /* 0x000001a004047887 */ /* 0x000fe2000a800000 */
        /* <DEDUP_REMOVED lines=10> */
[----:B--2---:R4:W2:Y:S08]  /*09c0*/  SYNCS.EXCH.64 URZ, [UR6+0x50], UR8 ;  /* 0x0000500806ff75b2 */ /* 0x0048b00008000100 */
[----:B------:R4:W3:Y:S01]  /*09d0*/  SYNCS.EXCH.64 URZ, [UR6+0x60], UR4 ;  /* 0x0000600406ff75b2 */ /* 0x0008e20008000100 */
[----:B------:R4:W1:Y:S01]  /*09e0*/  SYNCS.EXCH.64 URZ, [UR6+0x58], UR8 ;  /* 0x0000580806ff75b2 */ /* 0x0008620008000100 */
[----:B------:R4:W1:Y:S02]  /*09f0*/  SYNCS.EXCH.64 URZ, [UR6+0x68], UR4 ;  /* 0x0000680406ff75b2 */ /* 0x0008640008000100 */
[----:B----4-:R-:W-:Y:S01]  /*0a00*/  NOP ;  /* 0x0000000000007918 */ /* 0x010fe20000000000 */
.L_x_12:
[----:B------:R-:W4:Y:S01]  /*0a10*/  SHFL.IDX PT, R0, R99, RZ, 0x1f ;  /* 0x00001fff63007589 */ /* 0x000f2200000e0000 */
[----:B------:R-:W-:Y:S01]  /*0a20*/  NOP ;  /* 0x0000000000007918 */ /* 0x000fe20000000000 */
[----:B----4-:R-:W-:-:S13]  /*0a30*/  ISETP.NE.AND P0, PT, R0, 0x5, PT ;  /* 0x000000050000780c */ /* 0x010fda0003f05270 */
[----:B------:R-:W-:Y:S05]  /*0a40*/  @P0 BRA `(.L_x_13) ;  /* 0x0000000000540947 */ /* 0x000fea0003800000 */
[----:B--23--:R-:W-:Y:S01]  /*0a50*/  UMOV UR4, 0x400 ;  /* 0x0000040000047882 */ /* 0x00cfe20000000000 */
        /* <DEDUP_REMOVED lines=14> */
[----:B------:R4:W1:Y:S01]  /*0b40*/  SYNCS.EXCH.64 URZ, [UR4+0x98], UR8 ;  /* 0x0000980804ff75b2 */ /* 0x0008620008000100 */
[----:B------:R4:W1:Y:S01]  /*0b50*/  SYNCS.EXCH.64 URZ, [UR4+0x80], UR6 ;  /* 0x0000800604ff75b2 */ /* 0x0008620008000100 */
[----:B------:R4:W1:Y:S01]  /*0b60*/  SYNCS.EXCH.64 URZ, [UR4+0xa0], UR8 ;  /* 0x0000a00804ff75b2 */ /* 0x0008620008000100 */
[----:B------:R4:W1:Y:S01]  /*0b70*/  SYNCS.EXCH.64 URZ, [UR4+0x88], UR6 ;  /* 0x0000880604ff75b2 */ /* 0x0008620008000100 */
[----:B------:R4:W1:Y:S02]  /*0b80*/  SYNCS.EXCH.64 URZ, [UR4+0xa8], UR8 ;  /* 0x0000a80804ff75b2 */ /* 0x0008640008000100 */
[----:B----4-:R-:W-:Y:S01]  /*0b90*/  NOP ;  /* 0x0000000000007918 */ /* 0x010fe20000000000 */
.L_x_13:
[----:B------:R-:W4:Y:S01]  /*0ba0*/  SHFL.IDX PT, R0, R99, RZ, 0x1f ;  /* 0x00001fff63007589 */ /* 0x000f2200000e0000 */
[----:B------:R-:W-:Y:S01]  /*0bb0*/  ISETP.NE.OR P1, PT, RZ, UR10, !P1 ;  /* 0x0000000aff007c0c */ /* 0x000fe2000cf25670 */
        /* <DEDUP_REMOVED lines=12> */
[----:B------:R4:W3:Y:S01]  /*0c80*/  SYNCS.EXCH.64 URZ, [UR4+0xc0], UR6 ;  /* 0x0000c00604ff75b2 */ /* 0x0008e20008000100 */
[----:B------:R4:W1:Y:S01]  /*0c90*/  SYNCS.EXCH.64 URZ, [UR4+0xb8], UR6 ;  /* 0x0000b80604ff75b2 */ /* 0x0008620008000100 */
[----:B------:R4:W1:Y:S02]  /*0ca0*/  SYNCS.EXCH.64 URZ, [UR4+0xc8], UR6 ;  /* 0x0000c80604ff75b2 */ /* 0x0008640008000100 */
[----:B----4-:R-:W-:Y:S01]  /*0cb0*/  NOP ;  /* 0x0000000000007918 */ /* 0x010fe20000000000 */
.L_x_14:
[----:B------:R-:W-:Y:S01]  /*0cc0*/  VOTEU.ALL UP1, P1 ;  /* 0x0000000000ff7886 */ /* 0x000fe20000820000 */
[----:B--23--:R-:W2:Y:S01]  /*0cd0*/  LDCU UR7, c[0x0][0x36c] ;  /* 0x00006d80ff0777ac */ /* 0x00cea20008000800 */
[----:B------:R-:W-:Y:S01]  /*0ce0*/  NOP ;  /* 0x0000000000007918 */ /* 0x000fe20000000000 */
[----:B------:R-:W-:Y:S01]  /*0cf0*/  LOP3.LUT R10, R112, 0x1f, RZ, 0xc0, !PT ;  /* 0x0000001f700a7812 */ /* 0x000fe200078ec0ff */
[----:B------:R-:W-:Y:S01]  /*0d00*/  UMOV UR4, 0x20 ;  /* 0x0000002000047882 */ /* 0x000fe20000000000 */
[----:B------:R-:W-:Y:S01]  /*0d10*/  @!UP1 UMOV UR6, 0x400 ;  /* 0x0000040000069882 */ /* 0x000fe20000000000 */
[----:B------:R-:W-:-:S04]  /*0d20*/  @!UP1 UIADD3 UR4, UPT, UPT, -UR4, 0x100000, URZ ;  /* 0x0010000004049890 */ /* 0x000fc8000fffe1ff */
[----:B------:R-:W-:Y:S02]  /*0d30*/  @!UP1 USHF.L.U32 UR5, UR4, 0xb, URZ ;  /* 0x0000000b04059899 */ /* 0x000fe400080006ff */
[----:B------:R-:W-:Y:S02]  /*0d40*/  @!UP1 USHF.L.U32 UR4, UR4, 0x1, URZ ;  /* 0x0000000104049899 */ /* 0x000fe400080006ff */
[----:B------:R-:W-:Y:S01]  /*0d50*/  @!UP1 ULEA UR6, UR46, UR6, 0x18 ;  /* 0x000000062e069291 */ /* 0x000fe2000f8ec0ff */
[----:B------:R-:W-:Y:S01]  /*0d60*/  VOTEU.ALL UP1, P1 ;  /* 0x0000000000ff7886 */ /* 0x000fe20000820000 */
[----:B------:R-:W-:Y:S01]  /*0d70*/  UISETP.NE.AND UP4, UPT, UR10, URZ, UPT ;  /* 0x000000ff0a00728c */ /* 0x000fe2000bf85270 */
[----:B------:R-:W3:Y:S09]  /*0d80*/  FENCE.VIEW.ASYNC.S ;  /* 0x00000000000073c6 */ /* 0x000ef20000000000 */
[----:B---3--:R3:W4:Y:S01]  /*0d90*/  @!UP1 SYNCS.EXCH.64 URZ, [UR6+0xd0], UR4 ;  /* 0x0000d00406ff95b2 */ /* 0x0087220008000100 */
[----:B--2---:R-:W-:-:S09]  /*0da0*/  UISETP.EQ.U32.AND UP1, UPT, UR7, 0x1, UPT ;  /* 0x000000010700788c */ /* 0x004fd2000bf22070 */
[----:B------:R-:W-:Y:S05]  /*0db0*/  BRA.U !UP1, `(.L_x_15) ;  /* 0x0000000109087547 */ /* 0x000fea000b800000 */
[----:B-1--4-:R-:W-:Y:S01]  /*0dc0*/  UCGABAR_ARV ;  /* 0x00000000000079c7 */ /* 0x012fe20008000000 */
[----:B------:R-:W-:Y:S05]  /*0dd0*/  BRA `(.L_x_16) ;  /* 0x0000000000047947 */ /* 0x000fea0003800000 */
.L_x_15:
[----:B-1--4-:R-:W-:Y:S01]  /*0de0*/  NOP ;  /* 0x0000000000007918 */ /* 0x012fe20000000000 */
.L_x_16:
[----:B------:R-:W1:Y:S01]  /*0df0*/  S2R R97, SR_CTAID.Y ;  /* 0x0000000000617919 */ /* 0x000e620000002600 */
[----:B------:R-:W-:-:S05]  /*0e00*/  CS2R.32 R96, SR_CgaSize ;  /* 0x0000000000607805 */ /* 0x000fca0000008a00 */
[----:B------:R-:W-:-:S05]  /*0e10*/  IMAD R96, R96, -0xa0, RZ ;  /* 0xffffff6060607824 */ /* 0x000fca00078e02ff */
[----:B---3--:R-:W-:-:S14]  /*0e20*/  R2UR UR4, R96 ;  /* 0x00000000600472ca */ /* 0x008fdc00000e0000 */
[----:B------:R-:W2:Y:S01]  /*0e30*/  LDCU UR4, c[0x0][UR4+0x2b4] ;  /* 0x00005680040477ac */ /* 0x000ea20008000800 */
[----:B------:R-:W-:-:S05]  /*0e40*/  CS2R.32 R0, SR_CgaSize ;  /* 0x0000000000007805 */ /* 0x000fca0000008a00 */
[----:B------:R-:W-:-:S06]  /*0e50*/  IMAD R0, R0, -0xa0, RZ ;  /* 0xffffff6000007824 */ /* 0x000fcc00078e02ff */
[----:B------:R-:W3:Y:S01]  /*0e60*/  LDC R0, c[0x0][R0+0x2a4] ;  /* 0x0000a90000007b82 */ /* 0x000ee20000000800 */
[----:B------:R-:W-:Y:S01]  /*0e70*/  PRMT R8, RZ, 0x7610, R8 ;  /* 0x00007610ff087816 */ /* 0x000fe20000000008 */
[----:B------:R-:W4:Y:S01]  /*0e80*/  S2R R9, SR_CTAID.X ;  /* 0x0000000000097919 */ /* 0x000f220000002500 */
[----:B------:R-:W-:-:S05]  /*0e90*/  CS2R.32 R96, SR_CgaSize ;  /* 0x0000000000607805 */ /* 0x000fca0000008a00 */
[----:B------:R-:W-:-:S05]  /*0ea0*/  IMAD R96, R96, -0xa0, RZ ;  /* 0xffffff6060607824 */ /* 0x000fca00078e02ff */
[----:B------:R-:W-:-:S14]  /*0eb0*/  R2UR UR5, R96 ;  /* 0x00000000600572ca */ /* 0x000fdc00000e0000 */
[----:B------:R-:W3:Y:S01]  /*0ec0*/  LDCU UR5, c[0x0][UR5+0x2b0] ;  /* 0x00005600050577ac */ /* 0x000ee20008000800 */
[----:B------:R-:W-:Y:S01]  /*0ed0*/  UISETP.NE.AND UP2, UPT, UR10, 0x2, UPT ;  /* 0x000000020a00788c */ /* 0x000fe2000bf45270 */
[----:B------:R-:W2:Y:S01]  /*0ee0*/  LDC R13, c[0x0][0xb24] ;  /* 0x0002c900ff0d7b82 */ /* 0x000ea20000000800 */
[----:B------:R-:W-:-:S05]  /*0ef0*/  CS2R.32 R2, SR_CgaSize ;  /* 0x0000000000027805 */ /* 0x000fca0000008a00 */
[----:B------:R-:W-:-:S06]  /*0f00*/  IMAD R2, R2, -0xa0, RZ ;  /* 0xffffff6002027824 */ /* 0x000fcc00078e02ff */
[----:B------:R-:W3:Y:S08]  /*0f10*/  LDC R2, c[0x0][R2+0x2a0] ;  /* 0x0000a80002027b82 */ /* 0x000ef00000000800 */
[----:B------:R-:W3:Y:S01]  /*0f20*/  LDC R40, c[0x0][0xb24] ;  /* 0x0002c900ff287b82 */ /* 0x000ee20000000800 */
[----:B-1----:R-:W-:-:S07]  /*0f30*/  I2FP.F32.U32 R94, R97 ;  /* 0x00000061005e7245 */ /* 0x002fce0000201000 */
[----:B------:R-:W1:Y:S01]  /*0f40*/  S2UR UR60, SR_CTAID.Z ;  /* 0x00000000003c79c3 */ /* 0x000e620000002700 */
[----:B--2---:R-:W-:Y:S01]  /*0f50*/  ISETP.GE.AND P0, PT, R13, 0x1, PT ;  /* 0x000000010d00780c */ /* 0x004fe20003f06270 */
[----:B----4-:R-:W-:Y:S01]  /*0f60*/  IMAD.MOV.U32 R96, RZ, RZ, R9 ;  /* 0x000000ffff607224 */ /* 0x010fe200078e0009 */
[----:B------:R-:W-:Y:S01]  /*0f70*/  I2FP.F32.U32 R95, R9 ;  /* 0x00000009005f7245 */ /* 0x000fe20000201000 */
[----:B------:R-:W-:Y:S01]  /*0f80*/  FMUL R94, R94, UR4 ;  /* 0x000000045e5e7c20 */ /* 0x000fe20008400000 */
[----:B------:R-:W2:Y:S03]  /*0f90*/  LDCU UR4, c[0x0][0xb30] ;  /* 0x00016600ff0477ac */ /* 0x000ea60008000800 */
[----:B---3--:R-:W-:Y:S02]  /*0fa0*/  FMUL R95, R95, UR5 ;  /* 0x000000055f5f7c20 */ /* 0x008fe40008400000 */
[----:B------:R-:W3:Y:S08]  /*0fb0*/  F2I.U32.TRUNC.NTZ R94, R94 ;  /* 0x0000005e005e7305 */ /* 0x000ef0000020f000 */
[----:B------:R-:W4:Y:S01]  /*0fc0*/  F2I.U32.TRUNC.NTZ R95, R95 ;  /* 0x0000005f005f7305 */ /* 0x000f22000020f000 */
[----:B--2---:R-:W-:Y:S01]  /*0fd0*/  UISETP.NE.AND UP3, UPT, UR4, 0x1, UPT ;  /* 0x000000010400788c */ /* 0x004fe2000bf65270 */
[----:B---3--:R-:W-:-:S05]  /*0fe0*/  IADD3 R94, PT, PT, -R94, RZ, RZ ;  /* 0x000000ff5e5e7210 */ /* 0x008fca0007ffe1ff */
[----:B------:R-:W-:Y:S01]  /*0ff0*/  IMAD R94, R0, R94, R97 ;  /* 0x0000005e005e7224 */ /* 0x000fe200078e0261 */
[----:B------:R-:W-:Y:S01]  /*1000*/  PRMT R0, RZ, 0x7610, R0 ;  /* 0x00007610ff007816 */ /* 0x000fe20000000000 */
[----:B----4-:R-:W-:-:S04]  /*1010*/  IMAD.MOV R95, RZ, RZ, -R95 ;  /* 0x000000ffff5f7224 */ /* 0x010fc800078e0a5f */
[----:B------:R-:W-:Y:S01]  /*1020*/  IMAD R95, R2, R95, R9 ;  /* 0x0000005f025f7224 */ /* 0x000fe200078e0209 */
[----:B-1----:R-:W-:Y:S06]  /*1030*/  BRA.U UP4, `(.L_x_17) ;  /* 0x0000000104247547 */ /* 0x002fec000b800000 */
[----:B------:R-:W-:Y:S01]  /*1040*/  ISETP.NE.AND P1, PT, R94, RZ, PT ;  /* 0x000000ff5e00720c */ /* 0x000fe20003f25270 */
[----:B------:R-:W-:Y:S01]  /*1050*/  IMAD.MOV.U32 R0, RZ, RZ, 0x3 ;  /* 0x00000003ff007424 */ /* 0x000fe200078e00ff */
[C---:B------:R-:W-:Y:S02]  /*1060*/  LOP3.LUT R2, R95.reuse, 0xfffffffe, RZ, 0xc0, !PT ;  /* 0xfffffffe5f027812 */ /* 0x040fe400078ec0ff */
[----:B------:R-:W-:Y:S02]  /*1070*/  ISETP.LT.U32.OR P1, PT, R95, 0x2, !P1 ;  /* 0x000000025f00780c */ /* 0x000fe40004f21470 */
[----:B------:R-:W-:Y:S02]  /*1080*/  SHF.L.U32 R0, R0, R2, RZ ;  /* 0x0000000200007219 */ /* 0x000fe400000006ff */
[----:B------:R-:W-:Y:S02]  /*1090*/  SEL R4, RZ, 0x1, !P1 ;  /* 0x00000001ff047807 */ /* 0x000fe40004800000 */
[----:B------:R-:W-:-:S05]  /*10a0*/  SEL R3, RZ, 0x2, !P1 ;  /* 0x00000002ff037807 */ /* 0x000fca0004800000 */
[----:B------:R-:W-:-:S05]  /*10b0*/  IMAD.IADD R3, R4, 0x1, R3 ;  /* 0x0000000104037824 */ /* 0x000fca00078e0203 */
[----:B------:R-:W-:Y:S02]  /*10c0*/  PRMT R8, R3, 0x7610, R8 ;  /* 0x0000761003087816 */ /* 0x000fe40000000008 */
.L_x_17:
[----:B------:R-:W-:Y:S05]  /*10d0*/  @!P0 BRA `(.L_x_18) ;  /* 0x0000000000b88947 */ /* 0x000fea0003800000 */
[----:B------:R-:W1:Y:S01]  /*10e0*/  LDC.64 R4, c[0x0][0xb18] ;  /* 0x0002c600ff047b82 */ /* 0x000e620000000a00 */
[----:B------:R-:W-:-:S07]  /*10f0*/  ISETP.NE.AND P0, PT, R13, 0x1, PT ;  /* 0x000000010d00780c */ /* 0x000fce0003f05270 */
[----:B------:R-:W2:Y:S08]  /*1100*/  LDC R96, c[0x0][0xb0c] ;  /* 0x0002c300ff607b82 */ /* 0x000eb00000000800 */
[----:B------:R-:W3:Y:S08]  /*1110*/  LDC R16, c[0x0][0x370] ;  /* 0x0000dc00ff107b82 */ /* 0x000ef00000000800 */
[----:B------:R-:W4:Y:S01]  /*1120*/  LDC R15, c[0x0][0x374] ;  /* 0x0000dd00ff0f7b82 */ /* 0x000f220000000800 */
[----:B-1----:R-:W-:-:S07]  /*1130*/  ISETP.NE.AND P1, PT, R4, 0x1, PT ;  /* 0x000000010400780c */ /* 0x002fce0003f25270 */
[----:B------:R-:W3:Y:S01]  /*1140*/  LDC.64 R6, c[0x0][0xb10] ;  /* 0x0002c400ff067b82 */ /* 0x000ee20000000a00 */
[----:B--2---:R-:W-:-:S07]  /*1150*/  ISETP.NE.AND P2, PT, R96, 0x1, PT ;  /* 0x000000016000780c */ /* 0x004fce0003f45270 */
[----:B------:R-:W1:Y:S08]  /*1160*/  LDC R14, c[0x0][0xb20] ;  /* 0x0002c800ff0e7b82 */ /* 0x000e700000000800 */
[----:B------:R-:W2:Y:S01]  /*1170*/  LDC.64 R2, c[0x0][0xb28] ;  /* 0x0002ca00ff027b82 */ /* 0x000ea20000000a00 */
[----:B----4-:R-:W-:-:S04]  /*1180*/  IMAD.HI.U32 R17, R15, R5, RZ ;  /* 0x000000050f117227 */ /* 0x010fc800078e00ff */
[----:B------:R-:W-:-:S04]  /*1190*/  IMAD.HI.U32 R5, R97, R5, RZ ;  /* 0x0000000561057227 */ /* 0x000fc800078e00ff */
[----:B---3--:R-:W-:-:S05]  /*11a0*/  IMAD.HI.U32 R18, R16, R6, RZ ;  /* 0x0000000610127227 */ /* 0x008fca00078e00ff */
[-C--:B------:R-:W-:Y:S01]  /*11b0*/  @P2 SHF.R.U32.HI R16, RZ, R7.reuse, R18 ;  /* 0x00000007ff102219 */ /* 0x080fe20000011612 */
[----:B------:R-:W-:Y:S01]  /*11c0*/  IMAD.HI.U32 R18, R9, R6, RZ ;  /* 0x0000000609127227 */ /* 0x000fe200078e00ff */
[-C--:B-1----:R-:W-:Y:S02]  /*11d0*/  @P1 SHF.R.U32.HI R15, RZ, R14.reuse, R17 ;  /* 0x0000000eff0f1219 */ /* 0x082fe40000011611 */
[----:B------:R-:W-:Y:S02]  /*11e0*/  SHF.R.U32.HI R5, RZ, R14, R5 ;  /* 0x0000000eff057219 */ /* 0x000fe40000011605 */
[----:B------:R-:W-:Y:S02]  /*11f0*/  SHF.R.U32.HI R18, RZ, R7, R18 ;  /* 0x00000007ff127219 */ /* 0x000fe40000011612 */
[----:B------:R-:W-:Y:S01]  /*1200*/  SEL R5, R97, R5, !P1 ;  /* 0x0000000561057207 */ /* 0x000fe20004800000 */
[----:B--2---:R-:W-:Y:S01]  /*1210*/  IMAD.HI.U32 R17, R15, R2, RZ ;  /* 0x000000020f117227 */ /* 0x004fe200078e00ff */
[----:B------:R-:W-:-:S03]  /*1220*/  SEL R18, R9, R18, !P2 ;  /* 0x0000001209127207 */ /* 0x000fc60005000000 */
[----:B------:R-:W-:Y:S01]  /*1230*/  IMAD.HI.U32 R6, R16, R2, RZ ;  /* 0x0000000210067227 */ /* 0x000fe200078e00ff */
[----:B------:R-:W-:-:S04]  /*1240*/  @P0 SHF.R.U32.HI R15, RZ, R3, R17 ;  /* 0x00000003ff0f0219 */ /* 0x000fc80000011611 */
[----:B------:R-:W-:Y:S01]  /*1250*/  @P0 SHF.R.U32.HI R16, RZ, R3, R6 ;  /* 0x00000003ff100219 */ /* 0x000fe20000011606 */
[----:B------:R-:W-:-:S04]  /*1260*/  IMAD R15, R15, R13, RZ ;  /* 0x0000000d0f0f7224 */ /* 0x000fc800078e02ff */
[----:B------:R-:W-:Y:S01]  /*1270*/  IMAD R6, R16, R13, RZ ;  /* 0x0000000d10067224 */ /* 0x000fe200078e02ff */
[----:B------:R-:W-:-:S04]  /*1280*/  ISETP.GE.AND P1, PT, R5, R15, PT ;  /* 0x0000000f0500720c */ /* 0x000fc80003f26270 */
[----:B------:R-:W-:Y:S01]  /*1290*/  ISETP.GE.OR P1, PT, R18, R6, P1 ;  /* 0x000000061200720c */ /* 0x000fe20000f26670 */
[----:B------:R-:W-:-:S05]  /*12a0*/  IMAD.HI.U32 R6, R5, R2, RZ ;  /* 0x0000000205067227 */ /* 0x000fca00078e00ff */
[----:B------:R-:W-:-:S04]  /*12b0*/  SHF.R.U32.HI R6, RZ, R3, R6 ;  /* 0x00000003ff067219 */ /* 0x000fc80000011606 */
[----:B------:R-:W-:-:S03]  /*12c0*/  SEL R6, R5, R6, !P0 ;  /* 0x0000000605067207 */ /* 0x000fc60004000000 */
[----:B------:R-:W-:Y:S01]  /*12d0*/  @!P1 IMAD.HI.U32 R7, R18, R2, RZ ;  /* 0x0000000212079227 */ /* 0x000fe200078e00ff */
[----:B------:R-:W-:-:S04]  /*12e0*/  IADD3 R2, PT, PT, -R6, RZ, RZ ;  /* 0x000000ff06027210 */ /* 0x000fc80007ffe1ff */
[----:B------:R-:W-:Y:S01]  /*12f0*/  @!P1 SHF.R.U32.HI R3, RZ, R3, R7 ;  /* 0x00000003ff039219 */ /* 0x000fe20000011607 */
[----:B------:R-:W-:Y:S01]  /*1300*/  IMAD R2, R13, R2, R5 ;  /* 0x000000020d027224 */ /* 0x000fe200078e0205 */
[----:B------:R-:W-:Y:S02]  /*1310*/  IADD3 R7, PT, PT, -R5, RZ, RZ ;  /* 0x000000ff05077210 */ /* 0x000fe40007ffe1ff */
[----:B------:R-:W-:-:S03]  /*1320*/  @!P1 SEL R3, R18, R3, !P0 ;  /* 0x0000000312039207 */ /* 0x000fc60004000000 */
[----:B------:R-:W-:Y:S02]  /*1330*/  IMAD R7, R4, R7, R97 ;  /* 0x0000000704077224 */ /* 0x000fe400078e0261 */
[--C-:B------:R-:W-:Y:S02]  /*1340*/  @!P1 IMAD.IADD R6, R6, 0x1, -R3.reuse ;  /* 0x0000000106069824 */ /* 0x100fe400078e0a03 */
[----:B------:R-:W-:Y:S01]  /*1350*/  @!P1 IMAD R3, R2, R16, R3 ;  /* 0x0000001002039224 */ /* 0x000fe200078e0203 */
[----:B------:R-:W-:Y:S01]  /*1360*/  IADD3 R2, PT, PT, -R18, RZ, RZ ;  /* 0x000000ff12027210 */ /* 0x000fe20007ffe1ff */
[----:B------:R-:W-:Y:S02]  /*1370*/  @!P1 IMAD R5, R6, R13, R18 ;  /* 0x0000000d06059224 */ /* 0x000fe400078e0212 */
[----:B------:R-:W-:Y:S02]  /*1380*/  @!P1 IMAD.MOV.U32 R18, RZ, RZ, R3 ;  /* 0x000000ffff129224 */ /* 0x000fe400078e0003 */
[----:B------:R-:W-:-:S02]  /*1390*/  IMAD R2, R96, R2, R9 ;  /* 0x0000000260027224 */ /* 0x000fc400078e0209 */
[----:B------:R-:W-:Y:S02]  /*13a0*/  IMAD R97, R5, R4, R7 ;  /* 0x0000000405617224 */ /* 0x000fe400078e0207 */
[----:B------:R-:W-:Y:S02]  /*13b0*/  IMAD R96, R18, R96, R2 ;  /* 0x0000006012607224 */ /* 0x000fe400078e0202 */
.L_x_18:
[----:B------:R-:W-:Y:S05]  /*13c0*/  BRA.U UP3, `(.L_x_19) ;  /* 0x0000000103407547 */ /* 0x000fea000b800000 */
[----:B------:R-:W1:Y:S08]  /*13d0*/  LDC.64 R4, c[0x0][0xb10] ;  /* 0x0002c400ff047b82 */ /* 0x000e700000000a00 */
[----:B------:R-:W2:Y:S08]  /*13e0*/  LDC.64 R2, c[0x0][0xb18] ;  /* 0x0002c600ff027b82 */ /* 0x000eb00000000a00 */
[----:B------:R-:W3:Y:S08]  /*13f0*/  LDC R6, c[0x0][0xb20] ;  /* 0x0002c800ff067b82 */ /* 0x000ef00000000800 */
[----:B------:R-:W4:Y:S01]  /*1400*/  LDC R7, c[0x0][0xb0c] ;  /* 0x0002c300ff077b82 */ /* 0x000f220000000800 */
[----:B-1----:R-:W-:-:S05]  /*1410*/  IMAD.HI.U32 R4, R96, R4, RZ ;  /* 0x0000000460047227 */ /* 0x002fca00078e00ff */
[----:B------:R-:W-:Y:S01]  /*1420*/  SHF.R.U32.HI R4, RZ, R5, R4 ;  /* 0x00000005ff047219 */ /* 0x000fe20000011604 */
[----:B--2---:R-:W-:Y:S01]  /*1430*/  IMAD.HI.U32 R3, R97, R3, RZ ;  /* 0x0000000361037227 */ /* 0x004fe200078e00ff */
[----:B------:R-:W-:-:S04]  /*1440*/  ISETP.NE.AND P0, PT, R2, 0x1, PT ;  /* 0x000000010200780c */ /* 0x000fc80003f05270 */
[----:B---3--:R-:W-:-:S04]  /*1450*/  SHF.R.U32.HI R3, RZ, R6, R3 ;  /* 0x00000006ff037219 */ /* 0x008fc80000011603 */
[----:B------:R-:W-:Y:S02]  /*1460*/  SEL R3, R97, R3, !P0 ;  /* 0x0000000361037207 */ /* 0x000fe40004000000 */
[----:B----4-:R-:W-:-:S04]  /*1470*/  ISETP.NE.AND P1, PT, R7, 0x1, PT ;  /* 0x000000010700780c */ /* 0x010fc80003f25270 */
[----:B------:R-:W-:-:S05]  /*1480*/  SEL R5, R96, R4, !P1 ;  /* 0x0000000460057207 */ /* 0x000fca0004800000 */
[----:B------:R-:W-:Y:S02]  /*1490*/  IMAD.IADD R4, R3, 0x1, -R5 ;  /* 0x0000000103047824 */ /* 0x000fe400078e0a05 */
[----:B------:R-:W-:Y:S02]  /*14a0*/  IMAD.IADD R3, R5, 0x1, -R3 ;  /* 0x0000000105037824 */ /* 0x000fe400078e0a03 */
[----:B------:R-:W-:Y:S02]  /*14b0*/  IMAD R96, R4, R7, R96 ;  /* 0x0000000704607224 */ /* 0x000fe400078e0260 */
[----:B------:R-:W-:Y:S02]  /*14c0*/  IMAD R97, R3, R2, R97 ;  /* 0x0000000203617224 */ /* 0x000fe400078e0261 */
.L_x_19:
[----:B------:R-:W-:Y:S05]  /*14d0*/  BRA.U !UP1, `(.L_x_20) ;  /* 0x00000001090c7547 */ /* 0x000fea000b800000 */
[----:B------:R-:W-:Y:S01]  /*14e0*/  UCGABAR_WAIT ;  /* 0x0000000000007dc7 */ /* 0x000fe20008000000 */
[----:B------:R-:W-:Y:S01]  /*14f0*/  CCTL.IVALL ;  /* 0x00000000ff00798f */ /* 0x000fe20002000000 */
[----:B------:R-:W-:Y:S05]  /*1500*/  BRA `(.L_x_21) ;  /* 0x0000000000047947 */ /* 0x000fea0003800000 */
.L_x_20:
[----:B------:R-:W-:Y:S06]  /*1510*/  BAR.SYNC.DEFER_BLOCKING 0x0 ;  /* 0x0000000000007b1d */ /* 0x000fec0000010000 */
.L_x_21:
[----:B------:R-:W-:Y:S05]  /*1520*/  BRA.U UP2, `(.L_x_22) ;  /* 0x0000001502947547 */ /* 0x000fea000b800000 */
[----:B------:R-:W1:Y:S01]  /*1530*/  LDCU UR6, c[0x0][0x38c] ;  /* 0x00007180ff0677ac */ /* 0x000e620008000800 */
[----:B------:R-:W2:Y:S01]  /*1540*/  LDC R8, c[0x0][0x370] ;  /* 0x0000dc00ff087b82 */ /* 0x000ea20000000800 */
[C---:B------:R-:W-:Y:S01]  /*1550*/  IMAD.SHL.U32 R17, R9.reuse, 0x10, RZ ;  /* 0x0000001009117824 */ /* 0x040fe200078e00ff */
[----:B------:R-:W-:Y:S01]  /*1560*/  PLOP3.LUT P1, PT, PT, PT, UP5, 0x80, 0x8 ;  /* 0x000000000008781c */ /* 0x000fe20003f2f058 */
[----:B------:R-:W-:Y:S01]  /*1570*/  UISETP.NE.AND UP1, UPT, UR10, URZ, UPT ;  /* 0x000000ff0a00728c */ /* 0x000fe2000bf25270 */
[----:B------:R-:W-:Y:S01]  /*1580*/  ISETP.NE.AND P4, PT, R10, RZ, P5 ;  /* 0x000000ff0a00720c */ /* 0x000fe20002f85270 */
[----:B------:R-:W-:Y:S01]  /*1590*/  IMAD.SHL.U32 R16, R9, 0x80, RZ ;  /* 0x0000008009107824 */ /* 0x000fe200078e00ff */
[----:B------:R-:W-:Y:S01]  /*15a0*/  PLOP3.LUT P1, PT, P1, PT, PT, 0x8, 0x80 ;  /* 0x000000000080781c */ /* 0x000fe20000f2e170 */
[----:B------:R-:W-:Y:S01]  /*15b0*/  IMAD.MOV.U32 R15, RZ, RZ, 0x1 ;  /* 0x00000001ff0f7424 */ /* 0x000fe200078e00ff */
[----:B------:R-:W3:Y:S01]  /*15c0*/  LDC R0, c[0x0][0x374] ;  /* 0x0000dd00ff007b82 */ /* 0x000ee20000000800 */
[----:B------:R-:W-:Y:S01]  /*15d0*/  IMAD.MOV.U32 R14, RZ, RZ, RZ ;  /* 0x000000ffff0e7224 */ /* 0x000fe200078e00ff */
[----:B------:R-:W-:Y:S01]  /*15e0*/  CS2R R12, SRZ ;  /* 0x00000000000c7805 */ /* 0x000fe2000001ff00 */
[----:B------:R-:W-:Y:S01]  /*15f0*/  IMAD.MOV.U32 R11, RZ, RZ, 0x1 ;  /* 0x00000001ff0b7424 */ /* 0x000fe200078e00ff */
[----:B------:R-:W-:Y:S01]  /*1600*/  LOP3.LUT R17, R17, 0x10, RZ, 0xc0, !PT ;  /* 0x0000001011117812 */ /* 0x000fe200078ec0ff */
[----:B------:R-:W4:Y:S01]  /*1610*/  LDCU.64 UR38, c[0x0][0x348] ;  /* 0x00006900ff2677ac */ /* 0x000f220008000a00 */
[----:B-1----:R-:W-:-:S02]  /*1620*/  UIADD3 UR5, UPT, UPT, UR6, 0xff, URZ ;  /* 0x000000ff06057890 */ /* 0x002fc4000fffe0ff */
[----:B------:R-:W-:Y:S02]  /*1630*/  UIADD3 UR61, UPT, UPT, UR6, 0x1fe, URZ ;  /* 0x000001fe063d7890 */ /* 0x000fe4000fffe0ff */
[----:B------:R-:W-:Y:S02]  /*1640*/  USHF.R.S32.HI UR4, URZ, 0x1f, UR5 ;  /* 0x0000001fff047899 */ /* 0x000fe40008011405 */
[----:B------:R-:W-:Y:S02]  /*1650*/  USEL UR37, UR37, 0x2, UP1 ;  /* 0x0000000225257887 */ /* 0x000fe40008800000 */
[----:B------:R-:W-:Y:S01]  /*1660*/  ULEA.HI UR4, UR4, UR5, URZ, 0x8 ;  /* 0x0000000504047291 */ /* 0x000fe2000f8f40ff */
[----:B------:R-:W-:-:S03]  /*1670*/  UMOV UR23, URZ ;  /* 0x000000ff00177c82 */ /* 0x000fc60008000000 */
[----:B------:R-:W-:Y:S02]  /*1680*/  USHF.R.S32.HI UR53, URZ, 0x8, UR4 ;  /* 0x00000008ff357899 */ /* 0x000fe40008011404 */
[----:B------:R-:W-:Y:S02]  /*1690*/  UIADD3 UR4, UPT, UPT, UR6, -0x1, URZ ;  /* 0xffffffff06047890 */ /* 0x000fe4000fffe0ff */
[----:B------:R-:W-:Y:S02]  /*16a0*/  UISETP.LT.U32.AND UP0, UPT, UR53, 0x2, UPT ;  /* 0x000000023500788c */ /* 0x000fe4000bf01070 */
[----:B------:R-:W-:Y:S02]  /*16b0*/  UISETP.GE.U32.AND UP2, UPT, UR4, -0x1ff, UPT ;  /* 0xfffffe010400788c */ /* 0x000fe4000bf46070 */
[----:B------:R-:W-:-:S04]  /*16c0*/  USEL UR47, UR53, 0x2, UP0 ;  /* 0x00000002352f7887 */ /* 0x000fc80008000000 */
[----:B------:R-:W-:Y:S02]  /*16d0*/  UIADD3 UR4, UPT, UPT, UR47, -0x1, URZ ;  /* 0xffffffff2f047890 */ /* 0x000fe4000fffe0ff */
[----:B------:R-:W-:-:S03]  /*16e0*/  UIADD3 UR55, UPT, UPT, UR53, -UR47, URZ ;  /* 0x8000002f35377290 */ /* 0x000fc6000fffe0ff */
[----:B------:R-:W-:-:S04]  /*16f0*/  @UP2 UIADD3 UR4, UPT, UPT, UR47, URZ, URZ ;  /* 0x000000ff2f042290 */ /* 0x000fc8000fffe0ff */
[----:B------:R-:W-:Y:S02]  /*1700*/  UIADD3 UR45, UPT, UPT, UR4, 0x1, URZ ;  /* 0x00000001042d7890 */ /* 0x000fe4000fffe0ff */
[----:B--2-4-:R-:W-:-:S12]  /*1710*/  UIADD3 UR54, UPT, UPT, -UR4, URZ, URZ ;  /* 0x000000ff04367290 */ /* 0x014fd8000fffe1ff */
.L_x_46:
[----:B------:R-:W-:Y:S01]  /*1720*/  UISETP.NE.AND UP0, UPT, UR46, URZ, UPT ;  /* 0x000000ff2e00728c */ /* 0x000fe2000bf05270 */
[----:B------:R-:W1:Y:S08]  /*1730*/  S2UR UR46, SR_CgaCtaId ;  /* 0x00000000002e79c3 */ /* 0x000e700000008800 */
[----:B------:R-:W-:Y:S05]  /*1740*/  BRA.U UP0, `(.L_x_23) ;  /* 0x0000000100347547 */ /* 0x000fea000b800000 */
[----:B------:R-:W2:Y:S01]  /*1750*/  S2R R2, SR_CgaCtaId ;  /* 0x0000000000027919 */ /* 0x000ea20000008800 */
[----:B------:R-:W-:-:S04]  /*1760*/  MOV R3, 0x400 ;  /* 0x0000040000037802 */ /* 0x000fc80000000f00 */
[----:B--2---:R-:W-:Y:S02]  /*1770*/  LEA R2, R2, R3, 0x18 ;  /* 0x0000000302027211 */ /* 0x004fe400078ec0ff */
[----:B------:R-:W-:-:S03]  /*1780*/  SHF.L.U32 R3, R11, 0x1f, RZ ;  /* 0x0000001f0b037819 */ /* 0x000fc600000006ff */
[----:B------:R-:W-:-:S04]  /*1790*/  IMAD R2, R12, 0x8, R2 ;  /* 0x000000080c027824 */ /* 0x000fc800078e0202 */
[----:B------:R-:W2:Y:S02]  /*17a0*/  SYNCS.PHASECHK.TRANS64.TRYWAIT P0, [R2+URZ+0xc0], R3 ;  /* 0x0000c003020075a7 */ /* 0x000ea400080011ff */
[----:B--2---:R-:W-:Y:S05]  /*17b0*/  @!P0 BRA `(.L_x_24) ;  /* 0x0000005c00348947 */ /* 0x004fea0003800000 */
.L_x_122:
[----:B------:R-:W-:Y:S01]  /*17c0*/  VIADD R12, R12, 0x1 ;  /* 0x000000010c0c7836 */ /* 0x000fe20000000000 */
[----:B------:R2:W-:Y:S04]  /*17d0*/  SYNCS.ARRIVE.TRANS64.A1T0 RZ, [R2+URZ+0xb0], RZ ;  /* 0x0000b0ff02ff79a7 */ /* 0x0005e800081000ff */
[----:B------:R-:W-:-:S04]  /*17e0*/  ISETP.NE.AND P0, PT, R12, 0x2, PT ;  /* 0x000000020c00780c */ /* 0x000fc80003f05270 */
[----:B------:R-:W-:Y:S02]  /*17f0*/  SEL R12, R12, RZ, P0 ;  /* 0x000000ff0c0c7207 */ /* 0x000fe40000000000 */
[----:B--2---:R-:W-:-:S04]  /*1800*/  SEL R2, RZ, 0x1, P0 ;  /* 0x00000001ff027807 */ /* 0x004fc80000000000 */
[----:B------:R-:W-:-:S07]  /*1810*/  LOP3.LUT R11, R11, R2, RZ, 0x3c, !PT ;  /* 0x000000020b0b7212 */ /* 0x000fce00078e3cff */
.L_x_23:
[----:B------:R-:W-:Y:S01]  /*1820*/  UMOV UR21, 0x400 ;  /* 0x0000040000157882 */ /* 0x000fe20000000000 */
[----:B------:R-:W-:Y:S01]  /*1830*/  SHF.L.U32 R2, R15, 0x1f, RZ ;  /* 0x0000001f0f027819 */ /* 0x000fe200000006ff */
[----:B-1----:R-:W-:Y:S01]  /*1840*/  ULEA UR21, UR46, UR21, 0x18 ;  /* 0x000000152e157291 */ /* 0x002fe2000f8ec0ff */
[----:B------:R-:W-:Y:S01]  /*1850*/  R2UR UR5, R97 ;  /* 0x00000000610572ca */ /* 0x000fe200000e0000 */
[----:B------:R-:W-:Y:S01]  /*1860*/  UISETP.GE.U32.AND UP0, UPT, UR61, 0x1ff, UPT ;  /* 0x000001ff3d00788c */ /* 0x000fe2000bf06070 */
[----:B------:R-:W-:Y:S01]  /*1870*/  R2UR UR59, R16 ;  /* 0x00000000103b72ca */ /* 0x000fe200000e0000 */
[----:B------:R-:W-:Y:S01]  /*1880*/  ULEA UR4, UR23, UR21, 0x3 ;  /* 0x0000001517047291 */ /* 0x000fe2000f8e18ff */
[----:B------:R-:W-:Y:S01]  /*1890*/  R2UR UR27, R17 ;  /* 0x00000000111b72ca */ /* 0x000fe200000e0000 */
[----:B------:R-:W-:-:S07]  /*18a0*/  UMOV UR22, URZ ;  /* 0x000000ff00167c82 */ /* 0x000fce0008000000 */
[----:B------:R1:W2:Y:S05]  /*18b0*/  SYNCS.PHASECHK.TRANS64.TRYWAIT P2, [UR4+0x10], R2 ;  /* 0x00001002ff0075a7 */ /* 0x0002aa0008041104 */
[----:B------:R-:W-:Y:S01]  /*18c0*/  ULEA UR27, UR5, UR27, 0x5 ;  /* 0x0000001b051b7291 */ /* 0x000fe2000f8e28ff */
[----:B-1----:R-:W-:-:S05]  /*18d0*/  LEA.HI R2, R96, R96, RZ, 0x1 ;  /* 0x0000006060027211 */ /* 0x002fca00078f08ff */
[----:B------:R-:W-:-:S05]  /*18e0*/  IMAD.SHL.U32 R2, R2, 0x80, RZ ;  /* 0x0000008002027824 */ /* 0x000fca00078e00ff */
[----:B------:R-:W-:-:S04]  /*18f0*/  LOP3.LUT R2, R2, 0xffffff00, RZ, 0xc0, !PT ;  /* 0xffffff0002027812 */ /* 0x000fc800078ec0ff */
[----:B------:R-:W-:-:S13]  /*1900*/  R2UR UR4, R2 ;  /* 0x00000000020472ca */ /* 0x000fda00000e0000 */
[----:B------:R-:W-:Y:S01]  /*1910*/  ULOP3.LUT UR59, UR4, 0x80, UR59, 0xf8, !UPT ;  /* 0x00000080043b7892 */ /* 0x000fe2000f8ef83b */
[----:B------:R-:W-:Y:S11]  /*1920*/  BRA.U !UP0, `(.L_x_25) ;  /* 0x0000000508587547 */ /* 0x000ff6000b800000 */
[----:B------:R-:W-:Y:S01]  /*1930*/  UMOV UR29, UR54 ;  /* 0x00000036001d7c82 */ /* 0x000fe20008000000 */
[----:B------:R-:W-:Y:S01]  /*1940*/  UMOV UR6, UR23 ;  /* 0x0000001700067c82 */ /* 0x000fe20008000000 */
[----:B------:R-:W-:-:S05]  /*1950*/  UMOV UR42, 0x80 ;  /* 0x00000080002a7882 */ /* 0x000fca0000000000 */
.L_x_33:
[----:B------:R-:W-:Y:S01]  /*1960*/  ULEA UR7, UR6, UR21, 0x3 ;  /* 0x0000001506077291 */ /* 0x000fe2000f8e18ff */
[----:B--2---:R-:W-:Y:S01]  /*1970*/  @P5 MOV R3, 0x24000 ;  /* 0x0002400000035802 */ /* 0x004fe20000000f00 */
[----:B-12-4-:R-:W-:Y:S10]  /*1980*/  @P2 BRA `(.L_x_26) ;  /* 0x00000000000c2947 */ /* 0x016ff40003800000 */
[----:B------:R-:W-:-:S04]  /*1990*/  SHF.L.U32 R4, R15, 0x1f, RZ ;  /* 0x0000001f0f047819 */ /* 0x000fc800000006ff */
[----:B------:R-:W1:Y:S02]  /*19a0*/  SYNCS.PHASECHK.TRANS64.TRYWAIT P0, [UR7+0x10], R4 ;  /* 0x00001004ff0075a7 */ /* 0x000e640008001107 */
[----:B-1----:R-:W-:Y:S05]  /*19b0*/  @!P0 BRA `(.L_x_27) ;  /* 0x0000005800c88947 */ /* 0x002fea0003800000 */
.L_x_26:
[----:B------:R2:W-:Y:S01]  /*19c0*/  @P5 SYNCS.ARRIVE.TRANS64 RZ, [UR7], R3 ;  /* 0x00000003ffff59a7 */ /* 0x0005e20008000007 */
[----:B------:R-:W-:Y:S02]  /*19d0*/  ULOP3.LUT UR4, UR37, 0x2, URZ, 0xfc, !UPT ;  /* 0x0000000225047892 */ /* 0x000fe4000f8efcff */
[----:B------:R-:W-:Y:S02]  /*19e0*/  UIADD3 UR29, UPT, UPT, UR29, 0x1, URZ ;  /* 0x000000011d1d7890 */ /* 0x000fe4000fffe0ff */
[----:B------:R-:W-:Y:S02]  /*19f0*/  UISETP.NE.AND UP0, UPT, UR4, 0x2, UPT ;  /* 0x000000020400788c */ /* 0x000fe4000bf05270 */
[----:B------:R-:W-:-:S07]  /*1a00*/  UISETP.NE.AND UP2, UPT, UR29, 0x1, UPT ;  /* 0x000000011d00788c */ /* 0x000fce000bf45270 */
[----:B------:R-:W-:Y:S05]  /*1a10*/  BRA.U UP0, `(.L_x_28) ;  /* 0x0000000100047547 */ /* 0x000fea000b800000 */
[----:B------:R-:W-:Y:S05]  /*1a20*/  BPT.TRAP 0x1 ;  /* 0x000000040000795c */ /* 0x000fea0000300000 */
.L_x_28:
[----:B------:R-:W-:Y:S04]  /*1a30*/  BSSY.RECONVERGENT B0, `(.L_x_29) ;  /* 0x0000003000007945 */ /* 0x000fe80003800200 */
[----:B------:R-:W-:Y:S05]  /*1a40*/  @!P4 BRA `(.L_x_30) ;  /* 0x000000000004c947 */ /* 0x000fea0003800000 */
[----:B------:R-:W-:Y:S05]  /*1a50*/  BPT.TRAP 0x1 ;  /* 0x000000040000795c */ /* 0x000fea0000300000 */
.L_x_30:
[----:B------:R-:W-:Y:S05]  /*1a60*/  BSYNC.RECONVERGENT B0 ;  /* 0x0000000000007941 */ /* 0x000fea0003800200 */
.L_x_29:
[----:B------:R-:W-:Y:S01]  /*1a70*/  UIADD3 UR4, UPT, UPT, UR6, 0x1, URZ ;  /* 0x0000000106047890 */ /* 0x000fe2000fffe0ff */
[----:B------:R-:W-:Y:S01]  /*1a80*/  BSSY.RECONVERGENT B0, `(.L_x_31) ;  /* 0x000003c000007945 */ /* 0x000fe20003800200 */
[----:B------:R-:W-:Y:S02]  /*1a90*/  ELECT P0, URZ, PT ;  /* 0x0000000000ff782f */ /* 0x000fe40003800000 */
[----:B------:R-:W-:-:S04]  /*1aa0*/  UISETP.NE.AND UP0, UPT, UR4, 0x2, UPT ;  /* 0x000000020400788c */ /* 0x000fc8000bf05270 */
[----:B------:R-:W-:Y:S02]  /*1ab0*/  USEL UR5, URZ, 0x1, UP0 ;  /* 0x00000001ff057887 */ /* 0x000fe40008000000 */
[----:B------:R-:W-:-:S04]  /*1ac0*/  USEL UR23, UR4, URZ, UP0 ;  /* 0x000000ff04177287 */ /* 0x000fc80008000000 */
[----:B------:R-:W-:Y:S01]  /*1ad0*/  ULEA UR4, UR23, UR21, 0x3 ;  /* 0x0000001517047291 */ /* 0x000fe2000f8e18ff */
[----:B------:R-:W-:-:S04]  /*1ae0*/  LOP3.LUT R15, R15, UR5, RZ, 0x3c, !PT ;  /* 0x000000050f0f7c12 */ /* 0x000fc8000f8e3cff */
[----:B-1----:R-:W-:-:S04]  /*1af0*/  SHF.L.U32 R2, R15, 0x1f, RZ ;  /* 0x0000001f0f027819 */ /* 0x002fc800000006ff */
[----:B------:R1:W4:Y:S01]  /*1b00*/  SYNCS.PHASECHK.TRANS64.TRYWAIT P2, [UR4+0x10], R2 ;  /* 0x00001002ff0075a7 */ /* 0x0003220008041104 */
[----:B------:R-:W-:Y:S05]  /*1b10*/  @!P0 BRA `(.L_x_32) ;  /* 0x0000000000c88947 */ /* 0x000fea0003800000 */
[----:B------:R-:W-:Y:S02]  /*1b20*/  ULEA UR32, UR6, UR21, 0x10 ;  /* 0x0000001506207291 */ /* 0x000fe4000f8e80ff */
[----:B------:R-:W-:Y:S02]  /*1b30*/  UIADD3 UR4, UP1, UPT, UR38, 0x80, URZ ;  /* 0x0000008026047890 */ /* 0x000fe4000ff3e0ff */
[----:B------:R-:W-:Y:S02]  /*1b40*/  ULEA UR13, UR6, UR21, 0xd ;  /* 0x00000015060d7291 */ /* 0x000fe4000f8e68ff */
[----:B------:R-:W-:Y:S02]  /*1b50*/  UIADD3 UR14, UP0, UPT, UR38, 0x180, URZ ;  /* 0x00000180260e7890 */ /* 0x000fe4000ff1e0ff */
[----:B------:R-:W-:Y:S02]  /*1b60*/  UIADD3 UR58, UPT, UPT, UR42, -0x80, URZ ;  /* 0xffffff802a3a7890 */ /* 0x000fe4000fffe0ff */
[----:B------:R-:W-:-:S02]  /*1b70*/  ULOP3.LUT UR57, UR7, 0xfefffff8, URZ, 0xc0, !UPT ;  /* 0xfefffff807397892 */ /* 0x000fc4000f8ec0ff */
[----:B------:R-:W-:Y:S02]  /*1b80*/  UIADD3.X UR5, UPT, UPT, URZ, UR39, URZ, UP1, !UPT ;  /* 0x00000027ff057290 */ /* 0x000fe40008ffe4ff */
[----:B------:R-:W-:Y:S02]  /*1b90*/  UIADD3 UR56, UPT, UPT, UR32, 0x4400, URZ ;  /* 0x0000440020387890 */ /* 0x000fe4000fffe0ff */
[----:B------:R-:W-:Y:S02]  /*1ba0*/  UIADD3 UR50, UPT, UPT, UR42, -0x40, URZ ;  /* 0xffffffc02a327890 */ /* 0x000fe4000fffe0ff */
[----:B------:R-:W-:Y:S02]  /*1bb0*/  UIADD3 UR48, UPT, UPT, UR32, 0x8400, URZ ;  /* 0x0000840020307890 */ /* 0x000fe4000fffe0ff */
[----:B------:R-:W-:Y:S02]  /*1bc0*/  UIADD3 UR40, UPT, UPT, UR32, 0xc400, URZ ;  /* 0x0000c40020287890 */ /* 0x000fe4000fffe0ff */
[----:B------:R-:W-:-:S02]  /*1bd0*/  UIADD3 UR34, UPT, UPT, UR42, 0x40, URZ ;  /* 0x000000402a227890 */ /* 0x000fc4000fffe0ff */
[----:B------:R-:W-:Y:S02]  /*1be0*/  UIADD3 UR32, UPT, UPT, UR32, 0x10400, URZ ;  /* 0x0001040020207890 */ /* 0x000fe4000fffe0ff */
[----:B------:R-:W-:Y:S02]  /*1bf0*/  UIADD3.X UR15, UPT, UPT, URZ, UR39, URZ, UP0, !UPT ;  /* 0x00000027ff0f7290 */ /* 0x000fe400087fe4ff */
[----:B------:R-:W-:Y:S02]  /*1c00*/  UIADD3 UR24, UPT, UPT, UR13, 0x24400, URZ ;  /* 0x000244000d187890 */ /* 0x000fe4000fffe0ff */
[----:B------:R-:W-:Y:S01]  /*1c10*/  UIADD3 UR8, UPT, UPT, UR13, 0x24c00, URZ ;  /* 0x00024c000d087890 */ /* 0x000fe2000fffe0ff */
[----:B------:R-:W-:Y:S01]  /*1c20*/  UMOV UR30, 0x0 ;  /* 0x00000000001e7882 */ /* 0x000fe20000000000 */
[----:B------:R-:W-:Y:S01]  /*1c30*/  UMOV UR31, 0x10000000 ;  /* 0x10000000001f7882 */ /* 0x000fe20000000000 */
[----:B------:R-:W-:Y:S01]  /*1c40*/  UMOV UR51, UR59 ;  /* 0x0000003b00337c82 */ /* 0x000fe20008000000 */
[----:B------:R-:W-:Y:S01]  /*1c50*/  UMOV UR52, UR60 ;  /* 0x0000003c00347c82 */ /* 0x000fe20008000000 */
[----:B------:R-:W-:Y:S01]  /*1c60*/  UMOV UR49, UR57 ;  /* 0x0000003900317c82 */ /* 0x000fe20008000000 */
[----:B------:R-:W-:Y:S01]  /*1c70*/  UMOV UR43, UR59 ;  /* 0x0000003b002b7c82 */ /* 0x000fe20008000000 */
[----:B------:R-:W-:Y:S01]  /*1c80*/  UMOV UR44, UR60 ;  /* 0x0000003c002c7c82 */ /* 0x000fe20008000000 */
[----:B------:R-:W-:Y:S01]  /*1c90*/  UMOV UR41, UR57 ;  /* 0x0000003900297c82 */ /* 0x000fe20008000000 */
[----:B------:R-:W-:Y:S01]  /*1ca0*/  UTMALDG.3D.2CTA [UR56], [UR4], desc[UR30] ;  /* 0x00001e38040075b4 */ /* 0x000fe20008211000 */
[----:B------:R-:W-:Y:S01]  /*1cb0*/  UMOV UR35, UR59 ;  /* 0x0000003b00237c82 */ /* 0x000fe20008000000 */
        /* <DEDUP_REMOVED lines=10> */
[----:B------:R-:W-:Y:S01]  /*1d60*/  UIADD3 UR16, UPT, UPT, UR13, 0x25400, URZ ;  /* 0x000254000d107890 */ /* 0x000fe2000fffe0ff */
[----:B------:R-:W-:Y:S01]  /*1d70*/  UMOV UR18, UR42 ;  /* 0x0000002a00127c82 */ /* 0x000fe20008000000 */
[----:B------:R-:W-:Y:S01]  /*1d80*/  UMOV UR19, UR27 ;  /* 0x0000001b00137c82 */ /* 0x000fe20008000000 */
[----:B------:R-:W-:Y:S01]  /*1d90*/  UTMALDG.3D.2CTA [UR40], [UR4], desc[UR30] ;  /* 0x00001e28040075b4 */ /* 0x000fe20008211000 */
[----:B------:R-:W-:Y:S01]  /*1da0*/  UMOV UR20, UR60 ;  /* 0x0000003c00147c82 */ /* 0x000fe20008000000 */
[----:B------:R-:W-:Y:S01]  /*1db0*/  UMOV UR17, UR57 ;  /* 0x0000003900117c82 */ /* 0x000fe20008000000 */
[----:B------:R-:W-:Y:S01]  /*1dc0*/  UTMALDG.3D.2CTA [UR32], [UR4], desc[UR30] ;  /* 0x00001e20040075b4 */ /* 0x000fe20008211000 */
[----:B------:R-:W-:Y:S01]  /*1dd0*/  UTMALDG.3D.2CTA [UR24], [UR14], desc[UR30] ;  /* 0x00001e180e0075b4 */ /* 0x000fe20008211000 */
[----:B------:R2:W-:Y:S01]  /*1de0*/  UTMALDG.3D.2CTA [UR8], [UR14], desc[UR30] ;  /* 0x00001e080e0075b4 */ /* 0x0005e20008211000 */
[----:B------:R1:W-:Y:S01]  /*1df0*/  UTMALDG.3D.2CTA [UR16], [UR14], desc[UR30] ;  /* 0x00001e100e0075b4 */ /* 0x0003e20008211000 */
[----:B--2---:R-:W-:Y:S01]  /*1e00*/  UIADD3 UR8, UPT, UPT, UR13, 0x25c00, URZ ;  /* 0x00025c000d087890 */ /* 0x004fe2000fffe0ff */
[----:B------:R-:W-:-:S08]  /*1e10*/  UMOV UR10, UR34 ;  /* 0x00000022000a7c82 */ /* 0x000fd00008000000 */
[----:B------:R1:W-:Y:S02]  /*1e20*/  UTMALDG.3D.2CTA [UR8], [UR14], desc[UR30] ;  /* 0x00001e080e0075b4 */ /* 0x0003e40008211000 */
[----:B-1----:R-:W-:Y:S01]  /*1e30*/  NOP ;  /* 0x0000000000007918 */ /* 0x002fe20000000000 */
.L_x_32:
[----:B------:R-:W-:Y:S05]  /*1e40*/  BSYNC.RECONVERGENT B0 ;  /* 0x0000000000007941 */ /* 0x000fea0003800200 */
.L_x_31:
[----:B------:R-:W-:Y:S01]  /*1e50*/  UIADD3 UR42, UPT, UPT, UR42, 0x100, URZ ;  /* 0x000001002a2a7890 */ /* 0x000fe2000fffe0ff */
[----:B------:R-:W-:Y:S01]  /*1e60*/  UMOV UR6, UR23 ;  /* 0x0000001700067c82 */ /* 0x000fe20008000000 */
[----:B------:R-:W-:Y:S01]  /*1e70*/  UMOV UR22, UR45 ;  /* 0x0000002d00167c82 */ /* 0x000fe20008000000 */
[----:B------:R-:W-:Y:S09]  /*1e80*/  BRA.U UP2, `(.L_x_33) ;  /* 0xfffffff902b47547 */ /* 0x000ff2000b83ffff */
.L_x_25:
[----:B------:R-:W-:Y:S01]  /*1e90*/  ULEA UR4, UR23, UR21, 0x3 ;  /* 0x0000001517047291 */ /* 0x000fe2000f8e18ff */
[----:B-1----:R-:W-:Y:S01]  /*1ea0*/  SHF.L.U32 R2, R15, 0x1f, RZ ;  /* 0x0000001f0f027819 */ /* 0x002fe200000006ff */
[----:B------:R-:W-:Y:S01]  /*1eb0*/  @!P1 SYNCS.ARRIVE.TRANS64.A1T0 RZ, [UR21+0x48], RZ ;  /* 0x000048ffffff99a7 */ /* 0x000fe20008100015 */
[----:B------:R-:W-:-:S06]  /*1ec0*/  UISETP.GT.AND UP0, UPT, UR53, UR47, UPT ;  /* 0x0000002f3500728c */ /* 0x000fcc000bf04270 */
[----:B------:R1:W1:Y:S03]  /*1ed0*/  SYNCS.PHASECHK.TRANS64.TRYWAIT P1, [UR4+0x10], R2 ;  /* 0x00001002ff0075a7 */ /* 0x0002660008021104 */
[----:B------:R-:W-:Y:S05]  /*1ee0*/  BRA.U !UP0, `(.L_x_34) ;  /* 0x0000000508507547 */ /* 0x000fea000b800000 */
[----:B------:R-:W-:Y:S01]  /*1ef0*/  UIADD3 UR29, UPT, UPT, UR55, UR22, URZ ;  /* 0x00000016371d7290 */ /* 0x000fe2000fffe0ff */
[----:B------:R-:W-:-:S11]  /*1f00*/  UMOV UR6, UR23 ;  /* 0x0000001700067c82 */ /* 0x000fd60008000000 */
.L_x_42:
[----:B------:R-:W-:Y:S01]  /*1f10*/  ULEA UR7, UR6, UR21, 0x3 ;  /* 0x0000001506077291 */ /* 0x000fe2000f8e18ff */
[----:B--2---:R-:W-:Y:S01]  /*1f20*/  @P5 MOV R3, 0x24000 ;  /* 0x0002400000035802 */ /* 0x004fe20000000f00 */
[----:B-1----:R-:W-:Y:S10]  /*1f30*/  @P1 BRA `(.L_x_35) ;  /* 0x00000000000c1947 */ /* 0x002ff40003800000 */
[----:B------:R-:W-:-:S04]  /*1f40*/  SHF.L.U32 R4, R15, 0x1f, RZ ;  /* 0x0000001f0f047819 */ /* 0x000fc800000006ff */
[----:B------:R-:W1:Y:S02]  /*1f50*/  SYNCS.PHASECHK.TRANS64.TRYWAIT P0, [UR7+0x10], R4 ;  /* 0x00001004ff0075a7 */ /* 0x000e640008001107 */
[----:B-1----:R-:W-:Y:S05]  /*1f60*/  @!P0 BRA `(.L_x_36) ;  /* 0x0000005400748947 */ /* 0x002fea0003800000 */
.L_x_35:
[----:B------:R2:W-:Y:S01]  /*1f70*/  @P5 SYNCS.ARRIVE.TRANS64 RZ, [UR7], R3 ;  /* 0x00000003ffff59a7 */ /* 0x0005e20008000007 */
[----:B------:R-:W-:-:S04]  /*1f80*/  ULOP3.LUT UR4, UR37, 0x2, URZ, 0xfc, !UPT ;  /* 0x0000000225047892 */ /* 0x000fc8000f8efcff */
[----:B------:R-:W-:-:S09]  /*1f90*/  UISETP.NE.AND UP0, UPT, UR4, 0x2, UPT ;  /* 0x000000020400788c */ /* 0x000fd2000bf05270 */
[----:B------:R-:W-:Y:S05]  /*1fa0*/  BRA.U UP0, `(.L_x_37) ;  /* 0x0000000100047547 */ /* 0x000fea000b800000 */
[----:B------:R-:W-:Y:S05]  /*1fb0*/  BPT.TRAP 0x1 ;  /* 0x000000040000795c */ /* 0x000fea0000300000 */
.L_x_37:
[----:B------:R-:W-:Y:S04]  /*1fc0*/  BSSY.RECONVERGENT B0, `(.L_x_38) ;  /* 0x0000003000007945 */ /* 0x000fe80003800200 */
[----:B------:R-:W-:Y:S05]  /*1fd0*/  @!P4 BRA `(.L_x_39) ;  /* 0x000000000004c947 */ /* 0x000fea0003800000 */
[----:B------:R-:W-:Y:S05]  /*1fe0*/  BPT.TRAP 0x1 ;  /* 0x000000040000795c */ /* 0x000fea0000300000 */
.L_x_39:
[----:B------:R-:W-:Y:S05]  /*1ff0*/  BSYNC.RECONVERGENT B0 ;  /* 0x0000000000007941 */ /* 0x000fea0003800200 */
.L_x_38:
        /* <DEDUP_REMOVED lines=9> */
[----:B------:R1:W1:Y:S01]  /*2090*/  SYNCS.PHASECHK.TRANS64.TRYWAIT P1, [UR4+0x10], R2 ;  /* 0x00001002ff0075a7 */ /* 0x0002620008021104 */
[----:B------:R-:W-:Y:S05]  /*20a0*/  @!P0 BRA `(.L_x_41) ;  /* 0x0000000000cc8947 */ /* 0x000fea0003800000 */
[----:B------:R-:W-:Y:S02]  /*20b0*/  ULEA UR32, UR6, UR21, 0x10 ;  /* 0x0000001506207291 */ /* 0x000fe4000f8e80ff */
[----:B------:R-:W-:Y:S02]  /*20c0*/  UIADD3 UR4, UP1, UPT, UR38, 0x80, URZ ;  /* 0x0000008026047890 */ /* 0x000fe4000ff3e0ff */
[----:B------:R-:W-:Y:S02]  /*20d0*/  USHF.L.U32 UR58, UR22, 0x8, URZ ;  /* 0x00000008163a7899 */ /* 0x000fe400080006ff */
[----:B------:R-:W-:Y:S02]  /*20e0*/  ULEA UR13, UR6, UR21, 0xd ;  /* 0x00000015060d7291 */ /* 0x000fe4000f8e68ff */
[----:B------:R-:W-:Y:S02]  /*20f0*/  UIADD3 UR14, UP0, UPT, UR38, 0x180, URZ ;  /* 0x00000180260e7890 */ /* 0x000fe4000ff1e0ff */
[----:B------:R-:W-:-:S02]  /*2100*/  ULOP3.LUT UR57, UR7, 0xfefffff8, URZ, 0xc0, !UPT ;  /* 0xfefffff807397892 */ /* 0x000fc4000f8ec0ff */
[----:B------:R-:W-:Y:S02]  /*2110*/  UIADD3.X UR5, UPT, UPT, URZ, UR39, URZ, UP1, !UPT ;  /* 0x00000027ff057290 */ /* 0x000fe40008ffe4ff */
[----:B------:R-:W-:Y:S02]  /*2120*/  UIADD3 UR56, UPT, UPT, UR32, 0x4400, URZ ;  /* 0x0000440020387890 */ /* 0x000fe4000fffe0ff */
[----:B------:R-:W-:Y:S02]  /*2130*/  UIADD3 UR50, UPT, UPT, UR58, 0x40, URZ ;  /* 0x000000403a327890 */ /* 0x000fe4000fffe0ff */
[----:B------:R-:W-:Y:S02]  /*2140*/  UIADD3 UR48, UPT, UPT, UR32, 0x8400, URZ ;  /* 0x0000840020307890 */ /* 0x000fe4000fffe0ff */
[----:B------:R-:W-:Y:S02]  /*2150*/  UIADD3 UR42, UPT, UPT, UR58, 0x80, URZ ;  /* 0x000000803a2a7890 */ /* 0x000fe4000fffe0ff */
[----:B------:R-:W-:-:S02]  /*2160*/  UIADD3 UR40, UPT, UPT, UR32, 0xc400, URZ ;  /* 0x0000c40020287890 */ /* 0x000fc4000fffe0ff */
[----:B------:R-:W-:Y:S02]  /*2170*/  UIADD3 UR34, UPT, UPT, UR58, 0xc0, URZ ;  /* 0x000000c03a227890 */ /* 0x000fe4000fffe0ff */
        /* <DEDUP_REMOVED lines=37> */
[----:B--2---:R-:W-:Y:S01]  /*23d0*/  NOP ;  /* 0x0000000000007918 */ /* 0x004fe20000000000 */
.L_x_41:
[----:B-1----:R-:W-:Y:S05]  /*23e0*/  BSYNC.RECONVERGENT B0 ;  /* 0x0000000000007941 */ /* 0x002fea0003800200 */
.L_x_40:
[----:B------:R-:W-:Y:S01]  /*23f0*/  UIADD3 UR22, UPT, UPT, UR22, 0x1, URZ ;  /* 0x0000000116167890 */ /* 0x000fe2000fffe0ff */
[----:B------:R-:W-:-:S03]  /*2400*/  UMOV UR6, UR23 ;  /* 0x0000001700067c82 */ /* 0x000fc60008000000 */
[----:B------:R-:W-:-:S09]  /*2410*/  UISETP.NE.AND UP0, UPT, UR22, UR29, UPT ;  /* 0x0000001d1600728c */ /* 0x000fd2000bf05270 */
[----:B------:R-:W-:Y:S05]  /*2420*/  BRA.U UP0, `(.L_x_42) ;  /* 0xfffffff900b87547 */ /* 0x000fea000b83ffff */
.L_x_34:
[C---:B-1----:R-:W-:Y:S01]  /*2430*/  LEA R2, R14.reuse, UR21, 0x3 ;  /* 0x000000150e027c11 */ /* 0x042fe2000f8e18ff */
[----:B------:R-:W-:Y:S01]  /*2440*/  NOP ;  /* 0x0000000000007918 */ /* 0x000fe20000000000 */
[----:B--2---:R-:W-:Y:S02]  /*2450*/  SHF.L.U32 R3, R13, 0x1f, RZ ;  /* 0x0000001f0d037819 */ /* 0x004fe400000006ff */
[----:B------:R-:W-:Y:S02]  /*2460*/  LEA R4, R14, UR21, 0x4 ;  /* 0x000000150e047c11 */ /* 0x000fe4000f8e20ff */
[----:B------:R-:W1:Y:S02]  /*2470*/  SYNCS.PHASECHK.TRANS64.TRYWAIT P0, [R2+URZ+0x50], R3 ;  /* 0x00005003020075a7 */ /* 0x000e6400080011ff */
[----:B-1----:R-:W-:Y:S05]  /*2480*/  @!P0 BRA `(.L_x_43) ;  /* 0x0000005000448947 */ /* 0x002fea0003800000 */
.L_x_125:
[----:B------:R-:W4:Y:S01]  /*2490*/  LDS.128 R4, [R4+0xe0] ;  /* 0x0000e00004047984 */ /* 0x000f220000000c00 */
[----:B------:R-:W-:Y:S01]  /*24a0*/  ISETP.GE.AND P0, PT, R40, 0x1, PT ;  /* 0x000000012800780c */ /* 0x000fe20003f06270 */
[----:B-1----:R-:W-:Y:S01]  /*24b0*/  VIADD R2, R2, 0x60 ;  /* 0x0000006002027836 */ /* 0x002fe20000000000 */
[----:B------:R-:W-:Y:S01]  /*24c0*/  @!PT LDS RZ, [RZ] ;  /* 0x00000000fffff984 */ /* 0x000fe20000000800 */
[----:B------:R-:W-:Y:S01]  /*24d0*/  @!PT LDS RZ, [RZ] ;  /* 0x00000000fffff984 */ /* 0x000fe20000000800 */
[----:B------:R-:W-:Y:S01]  /*24e0*/  @!PT LDS RZ, [RZ] ;  /* 0x00000000fffff984 */ /* 0x000fe20000000800 */
[----:B------:R-:W-:Y:S01]  /*24f0*/  @!PT LDS RZ, [RZ] ;  /* 0x00000000fffff984 */ /* 0x000fe20000000800 */
[----:B------:R1:W-:Y:S06]  /*2500*/  MEMBAR.ALL.CTA ;  /* 0x0000000000007992 */ /* 0x0003ec0000008000 */
[----:B-1----:R-:W1:Y:S01]  /*2510*/  FENCE.VIEW.ASYNC.S ;  /* 0x00000000000073c6 */ /* 0x002e620000000000 */
[----:B------:R-:W-:-:S04]  /*2520*/  PRMT R2, RZ, 0x654, R2 ;  /* 0x00000654ff027816 */ /* 0x000fc80000000002 */
[----:B-1----:R1:W-:Y:S01]  /*2530*/  SYNCS.ARRIVE.TRANS64.RED.A1T0 RZ, [R2+URZ], RZ ;  /* 0x000000ff02ff79a7 */ /* 0x0023e200081004ff */
[----:B----4-:R-:W-:-:S13]  /*2540*/  LOP3.LUT P2, RZ, R6, 0x1, RZ, 0xc0, !PT ;  /* 0x0000000106ff7812 */ /* 0x010fda000784c0ff */
[----:B------:R-:W-:Y:S01]  /*2550*/  @P2 SHF.R.U32.HI R3, RZ, 0x10, R5 ;  /* 0x00000010ff032819 */ /* 0x000fe20000011605 */
[----:B------:R-:W-:Y:S01]  /*2560*/  VOTEU.ANY UP0, P2 ;  /* 0x0000000000ff7886 */ /* 0x000fe20001000100 */
[----:B------:R-:W-:Y:S02]  /*2570*/  @P2 MOV R10, R4 ;  /* 0x00000004000a2202 */ /* 0x000fe40000000f00 */
[----:B------:R-:W-:Y:S02]  /*2580*/  @P2 R2UR.BROADCAST UR4, R3 ;  /* 0x00000000030422ca */ /* 0x000fe400008e0000 */
[----:B------:R-:W-:-:S11]  /*2590*/  @P2 LOP3.LUT R9, R5, 0xffff, RZ, 0xc0, !PT ;  /* 0x0000ffff05092812 */ /* 0x000fd600078ec0ff */
[----:B------:R-:W-:Y:S01]  /*25a0*/  @UP0 UMOV UR60, UR4 ;  /* 0x00000004003c0c82 */ /* 0x000fe20008000000 */
[----:B-1----:R-:W-:Y:S05]  /*25b0*/  @!P0 BRA `(.L_x_44) ;  /* 0x0000000000b88947 */ /* 0x002fea0003800000 */
[----:B------:R-:W3:Y:S01]  /*25c0*/  LDC.64 R4, c[0x0][0xb18] ;  /* 0x0002c600ff047b82 */ /* 0x000ee20000000a00 */
[----:B------:R-:W-:-:S07]  /*25d0*/  ISETP.NE.AND P3, PT, R40, 0x1, PT ;  /* 0x000000012800780c */ /* 0x000fce0003f65270 */
[----:B------:R-:W1:Y:S08]  /*25e0*/  LDC.64 R6, c[0x0][0xb10] ;  /* 0x0002c400ff067b82 */ /* 0x000e700000000a00 */
[----:B------:R-:W2:Y:S08]  /*25f0*/  LDC R18, c[0x0][0xb20] ;  /* 0x0002c800ff127b82 */ /* 0x000eb00000000800 */
[----:B------:R-:W4:Y:S01]  /*2600*/  LDC R19, c[0x0][0xb0c] ;  /* 0x0002c300ff137b82 */ /* 0x000f220000000800 */
[----:B---3--:R-:W-:Y:S01]  /*2610*/  IMAD.HI.U32 R21, R0, R5, RZ ;  /* 0x0000000500157227 */ /* 0x008fe200078e00ff */
[----:B------:R-:W-:-:S03]  /*2620*/  ISETP.NE.AND P0, PT, R4, 0x1, PT ;  /* 0x000000010400780c */ /* 0x000fc60003f05270 */
[----:B------:R-:W-:-:S03]  /*2630*/  IMAD.HI.U32 R5, R9, R5, RZ ;  /* 0x0000000509057227 */ /* 0x000fc600078e00ff */
[----:B------:R-:W3:Y:S01]  /*2640*/  LDC.64 R2, c[0x0][0xb28] ;  /* 0x0002ca00ff027b82 */ /* 0x000ee20000000a00 */
[----:B-1----:R-:W-:-:S04]  /*2650*/  IMAD.HI.U32 R22, R8, R6, RZ ;  /* 0x0000000608167227 */ /* 0x002fc800078e00ff */
[----:B------:R-:W-:Y:S01]  /*2660*/  IMAD.HI.U32 R23, R10, R6, RZ ;  /* 0x000000060a177227 */ /* 0x000fe200078e00ff */
[----:B------:R-:W-:Y:S02]  /*2670*/  SHF.R.U32.HI R22, RZ, R7, R22 ;  /* 0x00000007ff167219 */ /* 0x000fe40000011616 */
[-C--:B--2---:R-:W-:Y:S02]  /*2680*/  SHF.R.U32.HI R21, RZ, R18.reuse, R21 ;  /* 0x00000012ff157219 */ /* 0x084fe40000011615 */
[----:B------:R-:W-:Y:S02]  /*2690*/  SHF.R.U32.HI R5, RZ, R18, R5 ;  /* 0x00000012ff057219 */ /* 0x000fe40000011605 */
[----:B------:R-:W-:Y:S02]  /*26a0*/  SEL R21, R0, R21, !P0 ;  /* 0x0000001500157207 */ /* 0x000fe40004000000 */
[----:B------:R-:W-:Y:S02]  /*26b0*/  SHF.R.U32.HI R23, RZ, R7, R23 ;  /* 0x00000007ff177219 */ /* 0x000fe40000011617 */
[----:B----4-:R-:W-:-:S02]  /*26c0*/  ISETP.NE.AND P1, PT, R19, 0x1, PT ;  /* 0x000000011300780c */ /* 0x010fc40003f25270 */
[----:B------:R-:W-:Y:S02]  /*26d0*/  SEL R5, R9, R5, !P0 ;  /* 0x0000000509057207 */ /* 0x000fe40004000000 */
[----:B------:R-:W-:Y:S02]  /*26e0*/  SEL R22, R8, R22, !P1 ;  /* 0x0000001608167207 */ /* 0x000fe40004800000 */
[----:B------:R-:W-:Y:S01]  /*26f0*/  SEL R23, R10, R23, !P1 ;  /* 0x000000170a177207 */ /* 0x000fe20004800000 */
[----:B---3--:R-:W-:-:S04]  /*2700*/  IMAD.HI.U32 R20, R21, R2, RZ ;  /* 0x0000000215147227 */ /* 0x008fc800078e00ff */
        /* <DEDUP_REMOVED lines=10> */
[----:B------:R-:W-:-:S04]  /*27b0*/  @!P0 IMAD.HI.U32 R7, R23, R2, RZ ;  /* 0x0000000217078227 */ /* 0x000fc800078e00ff */
[----:B------:R-:W-:Y:S01]  /*27c0*/  IMAD.MOV R2, RZ, RZ, -R6 ;  /* 0x000000ffff027224 */ /* 0x000fe200078e0a06 */
[----:B------:R-:W-:Y:S02]  /*27d0*/  @!P0 SHF.R.U32.HI R3, RZ, R3, R7 ;  /* 0x00000003ff038219 */ /* 0x000fe40000011607 */
[----:B------:R-:W-:Y:S01]  /*27e0*/  IADD3 R7, PT, PT, -R5, RZ, RZ ;  /* 0x000000ff05077210 */ /* 0x000fe20007ffe1ff */
[----:B------:R-:W-:Y:S01]  /*27f0*/  IMAD R2, R40, R2, R5 ;  /* 0x0000000228027224 */ /* 0x000fe200078e0205 */
        /* <DEDUP_REMOVED lines=10> */
.L_x_44:
[----:B------:R-:W1:Y:S02]  /*28a0*/  LDCU UR4, c[0x0][0xb30] ;  /* 0x00016600ff0477ac */ /* 0x000e640008000800 */
[----:B-1----:R-:W-:-:S09]  /*28b0*/  UISETP.NE.AND UP0, UPT, UR4, 0x1, UPT ;  /* 0x000000010400788c */ /* 0x002fd2000bf05270 */
[----:B------:R-:W-:Y:S05]  /*28c0*/  BRA.U UP0, `(.L_x_45) ;  /* 0x0000000100407547 */ /* 0x000fea000b800000 */
[----:B------:R-:W1:Y:S08]  /*28d0*/  LDC.64 R4, c[0x0][0xb10] ;  /* 0x0002c400ff047b82 */ /* 0x000e700000000a00 */
[----:B------:R-:W2:Y:S08]  /*28e0*/  LDC.64 R2, c[0x0][0xb18] ;  /* 0x0002c600ff027b82 */ /* 0x000eb00000000a00 */
[----:B------:R-:W4:Y:S08]  /*28f0*/  LDC R6, c[0x0][0xb20] ;  /* 0x0002c800ff067b82 */ /* 0x000f300000000800 */
[----:B------:R-:W3:Y:S01]  /*2900*/  LDC R7, c[0x0][0xb0c] ;  /* 0x0002c300ff077b82 */ /* 0x000ee20000000800 */
[----:B-1----:R-:W-:-:S05]  /*2910*/  IMAD.HI.U32 R4, R10, R4, RZ ;  /* 0x000000040a047227 */ /* 0x002fca00078e00ff */
[----:B------:R-:W-:Y:S01]  /*2920*/  SHF.R.U32.HI R4, RZ, R5, R4 ;  /* 0x00000005ff047219 */ /* 0x000fe20000011604 */
[----:B--2---:R-:W-:Y:S01]  /*2930*/  IMAD.HI.U32 R3, R9, R3, RZ ;  /* 0x0000000309037227 */ /* 0x004fe200078e00ff */
[----:B------:R-:W-:-:S04]  /*2940*/  ISETP.NE.AND P0, PT, R2, 0x1, PT ;  /* 0x000000010200780c */ /* 0x000fc80003f05270 */
[----:B----4-:R-:W-:-:S04]  /*2950*/  SHF.R.U32.HI R3, RZ, R6, R3 ;  /* 0x00000006ff037219 */ /* 0x010fc80000011603 */
[----:B------:R-:W-:Y:S02]  /*2960*/  SEL R3, R9, R3, !P0 ;  /* 0x0000000309037207 */ /* 0x000fe40004000000 */
[----:B---3--:R-:W-:-:S04]  /*2970*/  ISETP.NE.AND P1, PT, R7, 0x1, PT ;  /* 0x000000010700780c */ /* 0x008fc80003f25270 */
[----:B------:R-:W-:-:S05]  /*2980*/  SEL R4, R10, R4, !P1 ;  /* 0x000000040a047207 */ /* 0x000fca0004800000 */
[----:B------:R-:W-:Y:S02]  /*2990*/  IMAD.IADD R5, R3, 0x1, -R4 ;  /* 0x0000000103057824 */ /* 0x000fe400078e0a04 */
[----:B------:R-:W-:Y:S02]  /*29a0*/  IMAD.IADD R3, R4, 0x1, -R3 ;  /* 0x0000000104037824 */ /* 0x000fe400078e0a03 */
[----:B------:R-:W-:Y:S02]  /*29b0*/  IMAD R10, R5, R7, R10 ;  /* 0x00000007050a7224 */ /* 0x000fe400078e020a */
[----:B------:R-:W-:-:S07]  /*29c0*/  IMAD R9, R3, R2, R9 ;  /* 0x0000000203097224 */ /* 0x000fce00078e0209 */
.L_x_45:
[----:B------:R-:W-:Y:S01]  /*29d0*/  VIADD R14, R14, 0x1 ;  /* 0x000000010e0e7836 */ /* 0x000fe20000000000 */
[----:B------:R-:W-:Y:S01]  /*29e0*/  PLOP3.LUT P1, PT, PT, PT, PT, 0x80, 0x8 ;  /* 0x000000000008781c */ /* 0x000fe20003f2f070 */
[----:B------:R-:W-:Y:S02]  /*29f0*/  IMAD.IADD R96, R10, 0x1, R95 ;  /* 0x000000010a607824 */ /* 0x000fe400078e025f */
[----:B------:R-:W-:Y:S01]  /*2a00*/  IMAD.IADD R97, R9, 0x1, R94 ;  /* 0x0000000109617824 */ /* 0x000fe200078e025e */
[----:B------:R-:W-:-:S04]  /*2a10*/  ISETP.NE.AND P0, PT, R14, 0x2, PT ;  /* 0x000000020e00780c */ /* 0x000fc80003f05270 */
[----:B------:R-:W-:Y:S02]  /*2a20*/  SEL R2, RZ, 0x1, P0 ;  /* 0x00000001ff027807 */ /* 0x000fe40000000000 */
[----:B------:R-:W-:Y:S02]  /*2a30*/  SEL R14, R14, RZ, P0 ;  /* 0x000000ff0e0e7207 */ /* 0x000fe40000000000 */
[----:B------:R-:W-:Y:S01]  /*2a40*/  LOP3.LUT R13, R13, R2, RZ, 0x3c, !PT ;  /* 0x000000020d0d7212 */ /* 0x000fe200078e3cff */
[----:B------:R-:W-:Y:S06]  /*2a50*/  @P2 BRA `(.L_x_46) ;  /* 0xffffffec00302947 */ /* 0x000fec000383ffff */
[----:B------:R-:W-:Y:S01]  /*2a60*/  UIADD3 UR21, UPT, UPT, UR21, 0x10, URZ ;  /* 0x0000001015157890 */ /* 0x000fe2000fffe0ff */
[----:B------:R-:W-:-:S03]  /*2a70*/  SHF.L.U32 R2, R15, 0x1f, RZ ;  /* 0x0000001f0f027819 */ /* 0x000fc600000006ff */
[----:B------:R-:W-:-:S09]  /*2a80*/  ULEA UR4, UR23, UR21, 0x3 ;  /* 0x0000001517047291 */ /* 0x000fd2000f8e18ff */
[----:B------:R-:W1:Y:S02]  /*2a90*/  SYNCS.PHASECHK.TRANS64.TRYWAIT P0, [UR4], R2 ;  /* 0x00000002ff0075a7 */ /* 0x000e640008001104 */
[----:B-1----:R-:W-:Y:S05]  /*2aa0*/  @!P0 BRA `(.L_x_47) ;  /* 0x0000004800d08947 */ /* 0x002fea0003800000 */
.L_x_127:
[----:B------:R-:W-:-:S04]  /*2ab0*/  UIADD3 UR4, UPT, UPT, UR23, 0x1, URZ ;  /* 0x0000000117047890 */ /* 0x000fc8000fffe0ff */
[----:B------:R-:W-:-:S04]  /*2ac0*/  UISETP.NE.AND UP0, UPT, UR4, 0x2, UPT ;  /* 0x000000020400788c */ /* 0x000fc8000bf05270 */
[----:B------:R-:W-:Y:S02]  /*2ad0*/  USEL UR5, URZ, 0x1, UP0 ;  /* 0x00000001ff057887 */ /* 0x000fe40008000000 */
[----:B------:R-:W-:-:S04]  /*2ae0*/  USEL UR4, UR4, URZ, UP0 ;  /* 0x000000ff04047287 */ /* 0x000fc80008000000 */
[----:B------:R-:W-:Y:S01]  /*2af0*/  ULEA UR4, UR4, UR21, 0x3 ;  /* 0x0000001504047291 */ /* 0x000fe2000f8e18ff */
[----:B-1----:R-:W-:-:S04]  /*2b00*/  LOP3.LUT R2, R15, UR5, RZ, 0x3c, !PT ;  /* 0x000000050f027c12 */ /* 0x002fc8000f8e3cff */
[----:B------:R-:W-:Y:S01]  /*2b10*/  SHF.L.U32 R2, R2, 0x1f, RZ ;  /* 0x0000001f02027819 */ /* 0x000fe200000006ff */
[----:B---3--:R-:W-:-:S07]  /*2b20*/  IMAD.U32 R0, RZ, RZ, UR4 ;  /* 0x00000004ff007e24 */ /* 0x008fce000f8e00ff */
.L_x_48:
[----:B-1----:R1:W2:Y:S02]  /*2b30*/  SYNCS.PHASECHK.TRANS64.TRYWAIT P0, [R0+URZ], R2 ;  /* 0x00000002000075a7 */ /* 0x0022a400080011ff */
[----:B--2---:R-:W-:Y:S05]  /*2b40*/  @!P0 NANOSLEEP.SYNCS 0x989680 ;  /* 0x009896800000895d */ /* 0x004fea0003900000 */
[----:B------:R-:W2:Y:S02]  /*2b50*/  @!P0 SYNCS.PHASECHK.TRANS64 P0, [R0+URZ], R2 ;  /* 0x00000002000085a7 */ /* 0x000ea400080010ff */
[----:B--2---:R-:W-:Y:S05]  /*2b60*/  @P0 EXIT ;  /* 0x000000000000094d */ /* 0x004fea0003800000 */
[----:B------:R-:W-:Y:S05]  /*2b70*/  BRA `(.L_x_48) ;  /* 0xfffffffc00ec7947 */ /* 0x000fea000383ffff */
.L_x_22:
[----:B------:R-:W-:-:S04]  /*2b80*/  UISETP.NE.AND UP1, UPT, UR46, URZ, UPT ;  /* 0x000000ff2e00728c */ /* 0x000fc8000bf25270 */
[----:B------:R-:W-:-:S09]  /*2b90*/  UISETP.NE.OR UP1, UPT, UR10, 0x1, UP1 ;  /* 0x000000010a00788c */ /* 0x000fd20008f25670 */
[----:B------:R-:W-:Y:S05]  /*2ba0*/  BRA.U UP1, `(.L_x_49) ;  /* 0x00000005014c7547 */ /* 0x000fea000b800000 */
[----:B------:R-:W-:Y:S01]  /*2bb0*/  HFMA2 R11, -RZ, RZ, 0, 0 ;  /* 0x00000000ff0b7431 */ /* 0x000fe200000001ff */
[----:B------:R-:W-:Y:S01]  /*2bc0*/  ISETP.GE.U32.AND P2, PT, R10, 0x2, PT ;  /* 0x000000020a00780c */ /* 0x000fe20003f46070 */
[----:B------:R-:W-:Y:S01]  /*2bd0*/  IMAD.MOV.U32 R12, RZ, RZ, 0x1 ;  /* 0x00000001ff0c7424 */ /* 0x000fe200078e00ff */
[----:B------:R-:W-:Y:S01]  /*2be0*/  CS2R R8, SRZ ;  /* 0x0000000000087805 */ /* 0x000fe2000001ff00 */
[----:B------:R-:W-:Y:S01]  /*2bf0*/  IMAD.MOV.U32 R3, RZ, RZ, RZ ;  /* 0x000000ffff037224 */ /* 0x000fe200078e00ff */
[----:B------:R-:W-:Y:S01]  /*2c00*/  UMOV UR6, 0x400 ;  /* 0x0000040000067882 */ /* 0x000fe20000000000 */
[----:B------:R-:W-:Y:S01]  /*2c10*/  UMOV UR5, URZ ;  /* 0x000000ff00057c82 */ /* 0x000fe20008000000 */
[----:B------:R-:W-:-:S12]  /*2c20*/  ULEA UR6, UR46, UR6, 0x18 ;  /* 0x000000062e067291 */ /* 0x000fd8000f8ec0ff */
.L_x_53:
[----:B------:R-:W-:Y:S02]  /*2c30*/  LEA R0, R3, UR6, 0x3 ;  /* 0x0000000603007c11 */ /* 0x000fe4000f8e18ff */
[----:B------:R-:W-:-:S03]  /*2c40*/  SHF.L.U32 R4, R8, 0x1f, RZ ;  /* 0x0000001f08047819 */ /* 0x000fc600000006ff */
[----:B------:R-:W-:Y:S01]  /*2c50*/  VIADD R5, R0, 0xc0 ;  /* 0x000000c000057836 */ /* 0x000fe20000000000 */
[----:B------:R-:W1:Y:S02]  /*2c60*/  SYNCS.PHASECHK.TRANS64.TRYWAIT P0, [R0+URZ+0xb0], R4 ;  /* 0x0000b004000075a7 */ /* 0x000e6400080011ff */
[----:B-1----:R-:W-:Y:S05]  /*2c70*/  @!P0 BRA `(.L_x_50) ;  /* 0x0000004800748947 */ /* 0x002fea0003800000 */
.L_x_128:
[----:B------:R-:W-:Y:S01]  /*2c80*/  ULEA UR4, UR5, UR6, 0x3 ;  /* 0x0000000605047291 */ /* 0x000fe2000f8e18ff */
[----:B-1----:R-:W-:Y:S01]  /*2c90*/  PRMT R0, RZ, 0x654, R5 ;  /* 0x00000654ff007816 */ /* 0x002fe20000000005 */
[----:B------:R-:W-:Y:S01]  /*2ca0*/  @!P2 IMAD.MOV.U32 R4, RZ, RZ, 0x10 ;  /* 0x00000010ff04a424 */ /* 0x000fe200078e00ff */
[----:B------:R-:W-:Y:S01]  /*2cb0*/  SHF.L.U32 R5, R12, 0x1f, RZ ;  /* 0x0000001f0c057819 */ /* 0x000fe200000006ff */
[----:B------:R-:W-:Y:S01]  /*2cc0*/  UIADD3 UR7, UPT, UPT, UR4, 0x50, URZ ;  /* 0x0000005004077890 */ /* 0x000fe2000fffe0ff */
[----:B------:R1:W-:Y:S05]  /*2cd0*/  SYNCS.ARRIVE.TRANS64.RED.A1T0 RZ, [R0+URZ], RZ ;  /* 0x000000ff00ff79a7 */ /* 0x0003ea00081004ff */
[----:B------:R-:W-:Y:S01]  /*2ce0*/  IMAD.U32 R6, RZ, RZ, UR7 ;  /* 0x00000007ff067e24 */ /* 0x000fe2000f8e00ff */
[----:B------:R-:W2:Y:S04]  /*2cf0*/  SYNCS.PHASECHK.TRANS64.TRYWAIT P0, [UR4+0x60], R5 ;  /* 0x00006005ff0075a7 */ /* 0x000ea80008001104 */
[----:B------:R-:W-:Y:S01]  /*2d00*/  PRMT R6, R10, 0x654, R6 ;  /* 0x000006540a067816 */ /* 0x000fe20000000006 */
[----:B-12---:R-:W-:Y:S06]  /*2d10*/  @!P0 BRA `(.L_x_51) ;  /* 0x0000004800608947 */ /* 0x006fec0003800000 */
.L_x_130:
[----:B------:R-:W-:Y:S01]  /*2d20*/  ULEA UR8, UR5, UR6, 0x4 ;  /* 0x0000000605087291 */ /* 0x000fe2000f8e20ff */
[----:B------:R-:W-:Y:S01]  /*2d30*/  SEL R2, R6, R2, !P2 ;  /* 0x0000000206027207 */ /* 0x000fe20005000000 */
[----:B------:R-:W-:Y:S01]  /*2d40*/  UIADD3 UR9, UPT, UPT, UR4, 0x50, URZ ;  /* 0x0000005004097890 */ /* 0x000fe2000fffe0ff */
[----:B-1----:R-:W-:Y:S01]  /*2d50*/  LEA R0, R11, UR6, 0x3 ;  /* 0x000000060b007c11 */ /* 0x002fe2000f8e18ff */
[----:B------:R-:W-:Y:S01]  /*2d60*/  UIADD3 UR8, UPT, UPT, UR8, 0xe0, URZ ;  /* 0x000000e008087890 */ /* 0x000fe2000fffe0ff */
[----:B------:R1:W-:Y:S01]  /*2d70*/  @!P2 SYNCS.ARRIVE.TRANS64.RED RZ, [R2+URZ], R4 ;  /* 0x0000000402ffa9a7 */ /* 0x0003e200080004ff */
[----:B------:R-:W-:Y:S01]  /*2d80*/  UIADD3 UR4, UPT, UPT, UR5, 0x1, URZ ;  /* 0x0000000105047890 */ /* 0x000fe2000fffe0ff */
[----:B------:R-:W-:-:S03]  /*2d90*/  VIADD R3, R3, 0x1 ;  /* 0x0000000103037836 */ /* 0x000fc60000000000 */
[----:B------:R-:W-:Y:S02]  /*2da0*/  UISETP.NE.AND UP0, UPT, UR4, 0x2, UPT ;  /* 0x000000020400788c */ /* 0x000fe4000bf05270 */
[----:B------:R-:W-:Y:S01]  /*2db0*/  ISETP.NE.AND P0, PT, R3, 0x2, PT ;  /* 0x000000020300780c */ /* 0x000fe20003f05270 */
[----:B------:R-:W-:Y:S06]  /*2dc0*/  UGETNEXTWORKID.BROADCAST [UR8], [UR9] ;  /* 0x00000000080073ca */ /* 0x000fec0008000100 */
[----:B------:R-:W-:Y:S02]  /*2dd0*/  USEL UR7, URZ, 0x1, UP0 ;  /* 0x00000001ff077887 */ /* 0x000fe40008000000 */
[----:B------:R-:W-:-:S04]  /*2de0*/  USEL UR5, UR4, URZ, UP0 ;  /* 0x000000ff04057287 */ /* 0x000fc80008000000 */
[----:B------:R-:W-:Y:S02]  /*2df0*/  LOP3.LUT R12, R12, UR7, RZ, 0x3c, !PT ;  /* 0x000000070c0c7c12 */ /* 0x000fe4000f8e3cff */
[----:B-1----:R-:W-:-:S04]  /*2e00*/  SHF.L.U32 R4, R9, 0x1f, RZ ;  /* 0x0000001f09047819 */ /* 0x002fc800000006ff */
[----:B------:R-:W1:Y:S02]  /*2e10*/  SYNCS.PHASECHK.TRANS64.TRYWAIT P1, [R0+URZ+0x50], R4 ;  /* 0x00005004000075a7 */ /* 0x000e6400080211ff */
[----:B-1----:R-:W-:Y:S05]  /*2e20*/  @!P1 BRA `(.L_x_52) ;  /* 0x0000004800349947 */ /* 0x002fea0003800000 */
.L_x_131:
[----:B-1----:R-:W-:Y:S01]  /*2e30*/  LEA R4, R11, UR6, 0x4 ;  /* 0x000000060b047c11 */ /* 0x002fe2000f8e20ff */
[----:B------:R-:W-:Y:S01]  /*2e40*/  VIADD R0, R0, 0x60 ;  /* 0x0000006000007836 */ /* 0x000fe20000000000 */
[----:B------:R-:W-:Y:S01]  /*2e50*/  SEL R3, R3, RZ, P0 ;  /* 0x000000ff03037207 */ /* 0x000fe20000000000 */
[----:B------:R-:W-:-:S03]  /*2e60*/  VIADD R11, R11, 0x1 ;  /* 0x000000010b0b7836 */ /* 0x000fc60000000000 */
[----:B------:R-:W1:Y:S01]  /*2e70*/  LDS.128 R4, [R4+0xe0] ;  /* 0x0000e00004047984 */ /* 0x000e620000000c00 */
[----:B------:R-:W-:Y:S02]  /*2e80*/  PRMT R0, RZ, 0x654, R0 ;  /* 0x00000654ff007816 */ /* 0x000fe40000000000 */
[C---:B------:R-:W-:Y:S01]  /*2e90*/  ISETP.NE.AND P1, PT, R11.reuse, 0x2, PT ;  /* 0x000000020b00780c */ /* 0x040fe20003f25270 */
[----:B------:R-:W-:Y:S01]  /*2ea0*/  @!PT LDS RZ, [RZ] ;  /* 0x00000000fffff984 */ /* 0x000fe20000000800 */
[----:B------:R-:W-:Y:S01]  /*2eb0*/  @!PT LDS RZ, [RZ] ;  /* 0x00000000fffff984 */ /* 0x000fe20000000800 */
[----:B------:R-:W-:Y:S01]  /*2ec0*/  @!PT LDS RZ, [RZ] ;  /* 0x00000000fffff984 */ /* 0x000fe20000000800 */
[----:B------:R-:W-:Y:S01]  /*2ed0*/  @!PT LDS RZ, [RZ] ;  /* 0x00000000fffff984 */ /* 0x000fe20000000800 */
[----:B------:R2:W-:Y:S06]  /*2ee0*/  MEMBAR.ALL.CTA ;  /* 0x0000000000007992 */ /* 0x0005ec0000008000 */
[----:B--2---:R-:W2:Y:S01]  /*2ef0*/  FENCE.VIEW.ASYNC.S ;  /* 0x00000000000073c6 */ /* 0x004ea20000000000 */
[----:B------:R-:W-:Y:S01]  /*2f00*/  SEL R11, R11, RZ, P1 ;  /* 0x000000ff0b0b7207 */ /* 0x000fe20000800000 */
[----:B--2---:R2:W-:Y:S01]  /*2f10*/  SYNCS.ARRIVE.TRANS64.RED.A1T0 RZ, [R0+URZ], RZ ;  /* 0x000000ff00ff79a7 */ /* 0x0045e200081004ff */
[----:B-1----:R-:W-:-:S02]  /*2f20*/  LOP3.LUT P3, RZ, R6, 0x1, RZ, 0xc0, !PT ;  /* 0x0000000106ff7812 */ /* 0x002fc4000786c0ff */
[----:B------:R-:W-:-:S04]  /*2f30*/  SEL R4, RZ, 0x1, P1 ;  /* 0x00000001ff047807 */ /* 0x000fc80000800000 */
[----:B------:R-:W-:Y:S02]  /*2f40*/  LOP3.LUT R9, R9, R4, RZ, 0x3c, !PT ;  /* 0x0000000409097212 */ /* 0x000fe400078e3cff */
[----:B--2---:R-:W-:-:S04]  /*2f50*/  SEL R0, RZ, 0x1, P0 ;  /* 0x00000001ff007807 */ /* 0x004fc80000000000 */
[----:B------:R-:W-:Y:S01]  /*2f60*/  LOP3.LUT R8, R8, R0, RZ, 0x3c, !PT ;  /* 0x0000000008087212 */ /* 0x000fe200078e3cff */
[----:B------:R-:W-:Y:S06]  /*2f70*/  @P3 BRA `(.L_x_53) ;  /* 0xfffffffc002c3947 */ /* 0x000fec000383ffff */
[----:B------:R-:W-:Y:S01]  /*2f80*/  ULEA UR4, UR5, UR6, 0x3 ;  /* 0x0000000605047291 */ /* 0x000fe2000f8e18ff */
[----:B------:R-:W-:-:S08]  /*2f90*/  SHF.L.U32 R2, R12, 0x1f, RZ ;  /* 0x0000001f0c027819 */ /* 0x000fd000000006ff */
[----:B------:R-:W1:Y:S02]  /*2fa0*/  SYNCS.PHASECHK.TRANS64 P0, [UR4+0x60], R2 ;  /* 0x00006002ff0075a7 */ /* 0x000e640008001004 */
[----:B-1----:R-:W-:Y:S05]  /*2fb0*/  @P0 BRA `(.L_x_54) ;  /* 0x0000000000080947 */ /* 0x002fea0003800000 */
[----:B------:R-:W1:Y:S02]  /*2fc0*/  SYNCS.PHASECHK.TRANS64.TRYWAIT P0, [UR4+0x60], R2 ;  /* 0x00006002ff0075a7 */ /* 0x000e640008001104 */
[----:B-1----:R-:W-:Y:S05]  /*2fd0*/  @!P0 BRA `(.L_x_55) ;  /* 0x0000004400dc8947 */ /* 0x002fea0003800000 */
.L_x_54:
[----:B------:R-:W-:-:S04]  /*2fe0*/  UIADD3 UR7, UPT, UPT, UR5, 0x1, URZ ;  /* 0x0000000105077890 */ /* 0x000fc8000fffe0ff */
[----:B------:R-:W-:-:S04]  /*2ff0*/  UISETP.NE.AND UP0, UPT, UR7, 0x2, UPT ;  /* 0x000000020700788c */ /* 0x000fc8000bf05270 */
[----:B------:R-:W-:Y:S02]  /*3000*/  USEL UR8, URZ, 0x1, UP0 ;  /* 0x00000001ff087887 */ /* 0x000fe40008000000 */
[----:B------:R-:W-:-:S04]  /*3010*/  USEL UR7, UR7, URZ, UP0 ;  /* 0x000000ff07077287 */ /* 0x000fc80008000000 */
[----:B------:R-:W-:Y:S01]  /*3020*/  ULEA UR7, UR7, UR6, 0x3 ;  /* 0x0000000607077291 */ /* 0x000fe2000f8e18ff */
[----:B-1----:R-:W-:-:S04]  /*3030*/  LOP3.LUT R2, R12, UR8, RZ, 0x3c, !PT ;  /* 0x000000080c027c12 */ /* 0x002fc8000f8e3cff */
[----:B------:R-:W-:-:S04]  /*3040*/  SHF.L.U32 R0, R2, 0x1f, RZ ;  /* 0x0000001f02007819 */ /* 0x000fc800000006ff */
[----:B------:R-:W1:Y:S02]  /*3050*/  SYNCS.PHASECHK.TRANS64 P0, [UR7+0x60], R0 ;  /* 0x00006000ff0075a7 */ /* 0x000e640008001007 */
[----:B-1----:R-:W-:Y:S05]  /*3060*/  @P0 EXIT ;  /* 0x000000000000094d */ /* 0x002fea0003800000 */
[----:B------:R-:W-:Y:S02]  /*3070*/  SHF.L.U32 R2, R2, 0x1f, RZ ;  /* 0x0000001f02027819 */ /* 0x000fe400000006ff */
[----:B------:R-:W-:-:S07]  /*3080*/  MOV R0, UR7 ;  /* 0x0000000700007c02 */ /* 0x000fce0008000f00 */
.L_x_56:
[----:B-1----:R1:W2:Y:S02]  /*3090*/  SYNCS.PHASECHK.TRANS64.TRYWAIT P0, [R0+URZ+0x60], R2 ;  /* 0x00006002000075a7 */ /* 0x0022a400080011ff */
[----:B--2---:R-:W-:Y:S05]  /*30a0*/  @!P0 NANOSLEEP.SYNCS 0x989680 ;  /* 0x009896800000895d */ /* 0x004fea0003900000 */
[----:B------:R-:W2:Y:S02]  /*30b0*/  @!P0 SYNCS.PHASECHK.TRANS64 P0, [R0+URZ+0x60], R2 ;  /* 0x00006002000085a7 */ /* 0x000ea400080010ff */
[----:B--2---:R-:W-:Y:S05]  /*30c0*/  @P0 EXIT ;  /* 0x000000000000094d */ /* 0x004fea0003800000 */
[----:B------:R-:W-:Y:S05]  /*30d0*/  BRA `(.L_x_56) ;  /* 0xfffffffc00ec7947 */ /* 0x000fea000383ffff */
.L_x_49:
[----:B------:R-:W-:Y:S05]  /*30e0*/  BRA.U UP4, `(.L_x_57) ;  /* 0x00000019044c7547 */ /* 0x000fea000b800000 */
[----:B------:R-:W-:Y:S01]  /*30f0*/  UMOV UR4, 0x40 ;  /* 0x0000004000047882 */ /* 0x000fe20000000000 */
[----:B------:R-:W-:Y:S01]  /*3100*/  NOP ;  /* 0x0000000000007918 */ /* 0x000fe20000000000 */
[----:B------:R-:W-:Y:S01]  /*3110*/  ULEA UR5, UR46, UR4, 0x18 ;  /* 0x000000042e057291 */ /* 0x000fe2000f8ec0ff */
[----:B------:R-:W-:Y:S02]  /*3120*/  UMOV UR6, 0x400 ;  /* 0x0000040000067882 */ /* 0x000fe40000000000 */
[----:B------:R-:W-:-:S06]  /*3130*/  ULEA UR6, UR46, UR6, 0x18 ;  /* 0x000000062e067291 */ /* 0x000fcc000f8ec0ff */
[----:B------:R-:W1:Y:S02]  /*3140*/  LDS.U8 R2, [UR5+0x1c] ;  /* 0x00001c05ff027984 */ /* 0x000e640008000000 */
[----:B-1----:R-:W-:-:S13]  /*3150*/  ISETP.NE.AND P0, PT, R2, RZ, PT ;  /* 0x000000ff0200720c */ /* 0x002fda0003f05270 */
[----:B------:R-:W-:Y:S05]  /*3160*/  @P0 BRA `(.L_x_58) ;  /* 0x0000000400180947 */ /* 0x000fea0003800000 */
[----:B------:R-:W-:Y:S01]  /*3170*/  R2UR UR4, R12 ;  /* 0x000000000c0472ca */ /* 0x000fe200000e0000 */
[----:B------:R-:W-:-:S12]  /*3180*/  UIADD3 UR7, UPT, UPT, UR5, 0x8, URZ ;  /* 0x0000000805077890 */ /* 0x000fd8000fffe0ff */
[----:B------:R-:W-:-:S09]  /*3190*/  UISETP.NE.U32.AND UP0, UPT, UR4, 0x1, UPT ;  /* 0x000000010400788c */ /* 0x000fd2000bf05070 */
[----:B------:R-:W-:Y:S05]  /*31a0*/  BRA.U !UP0, `(.L_x_59) ;  /* 0x0000000108a47547 */ /* 0x000fea000b800000 */
[----:B------:R-:W-:Y:S01]  /*31b0*/  ELECT P0, URZ, PT ;  /* 0x0000000000ff782f */ /* 0x000fe20003800000 */
[----:B------:R-:W-:-:S12]  /*31c0*/  BSSY B0, `(.L_x_59) ;  /* 0x0000027000007945 */ /* 0x000fd80003800000 */
[----:B------:R-:W-:Y:S05]  /*31d0*/  @!P0 BRA `(.L_x_60) ;  /* 0x0000000000948947 */ /* 0x000fea0003800000 */
[----:B------:R-:W-:-:S05]  /*31e0*/  UMOV UR4, 0x10 ;  /* 0x0000001000047882 */ /* 0x000fca0000000000 */
[----:B------:R-:W-:Y:S04]  /*31f0*/  DEPBAR.LE SB1, 0x36 ;  /* 0x00009d800000791a */ /* 0x000fe80000000000 */
[----:B------:R-:W1:Y:S02]  /*3200*/  UTCATOMSWS.2CTA.FIND_AND_SET.ALIGN UP1, UR4, UR4 ;  /* 0x00000004000475e3 */ /* 0x000e640008220800 */
[----:B-1----:R-:W-:Y:S01]  /*3210*/  MOV R10, UR4 ;  /* 0x00000004000a7c02 */ /* 0x002fe20008000f00 */
[----:B------:R-:W-:Y:S06]  /*3220*/  BRA.U UP1, `(.L_x_61) ;  /* 0x0000000101187547 */ /* 0x000fec000b800000 */
.L_x_62:
[----:B------:R-:W-:Y:S05]  /*3230*/  NANOSLEEP 0x64 ;  /* 0x000000640000795d */ /* 0x000fea0003800000 */
[----:B------:R-:W-:-:S05]  /*3240*/  UMOV UR4, 0x10 ;  /* 0x0000001000047882 */ /* 0x000fca0000000000 */
[----:B------:R-:W-:Y:S04]  /*3250*/  DEPBAR.LE SB1, 0x36 ;  /* 0x00009d800000791a */ /* 0x000fe80000000000 */
[----:B------:R-:W1:Y:S02]  /*3260*/  UTCATOMSWS.2CTA.FIND_AND_SET.ALIGN UP1, UR4, UR4 ;  /* 0x00000004000475e3 */ /* 0x000e640008220800 */
[----:B-1----:R-:W-:Y:S01]  /*3270*/  MOV R10, UR4 ;  /* 0x00000004000a7c02 */ /* 0x002fe20008000f00 */
[----:B------:R-:W-:Y:S05]  /*3280*/  BRA.U !UP1, `(.L_x_62) ;  /* 0xfffffffd09e87547 */ /* 0x000fea000b83ffff */
.L_x_61:
[----:B------:R-:W1:Y:S01]  /*3290*/  LDS R5, [UR5+0x10] ;  /* 0x00001005ff057984 */ /* 0x000e620008000800 */
[----:B------:R-:W-:Y:S01]  /*32a0*/  R2UR UR4, R11 ;  /* 0x000000000b0472ca */ /* 0x000fe200000e0000 */
[----:B------:R-:W-:-:S04]  /*32b0*/  IMAD.U32 R3, RZ, RZ, UR6 ;  /* 0x00000006ff037e24 */ /* 0x000fc8000f8e00ff */
[----:B------:R-:W-:-:S08]  /*32c0*/  VIADD R3, R3, 0x100 ;  /* 0x0000010003037836 */ /* 0x000fd00000000000 */
[----:B------:R-:W-:Y:S02]  /*32d0*/  MOV R2, UR4 ;  /* 0x0000000400027c02 */ /* 0x000fe40008000f00 */
[----:B-1----:R-:W-:-:S04]  /*32e0*/  SHF.L.U32 R5, R5, 0x1f, RZ ;  /* 0x0000001f05057819 */ /* 0x002fc800000006ff */
[----:B------:R-:W1:Y:S02]  /*32f0*/  SYNCS.PHASECHK.TRANS64.TRYWAIT P0, [UR5+0x8], R5 ;  /* 0x00000805ff0075a7 */ /* 0x000e640008001105 */
[----:B-1----:R-:W-:Y:S05]  /*3300*/  @P0 BRA `(.L_x_63) ;  /* 0x0000000000080947 */ /* 0x002fea0003800000 */
[----:B------:R-:W1:Y:S02]  /*3310*/  SYNCS.PHASECHK.TRANS64.TRYWAIT P0, [UR5+0x8], R5 ;  /* 0x00000805ff0075a7 */ /* 0x000e640008001105 */
[----:B-1----:R-:W-:Y:S05]  /*3320*/  @!P0 BRA `(.L_x_64) ;  /* 0x0000004400208947 */ /* 0x002fea0003800000 */
.L_x_63:
[----:B------:R-:W-:Y:S01]  /*3330*/  R2UR UR4, R11 ;  /* 0x000000000b0472ca */ /* 0x000fe200000e0000 */
[----:B-1----:R-:W-:Y:S02]  /*3340*/  HFMA2 R4, -RZ, RZ, 0, 5.9604644775390625e-08 ;  /* 0x00000001ff047431 */ /* 0x002fe400000001ff */
[----:B------:R-:W-:Y:S01]  /*3350*/  IMAD.MOV.U32 R7, RZ, RZ, 0xffff ;  /* 0x0000ffffff077424 */ /* 0x000fe200078e00ff */
[----:B------:R-:W-:Y:S01]  /*3360*/  PRMT R2, R2, 0x654, R3 ;  /* 0x0000065402027816 */ /* 0x000fe20000000003 */
[----:B------:R-:W-:Y:S02]  /*3370*/  IMAD.MOV.U32 R5, RZ, RZ, 0x4 ;  /* 0x00000004ff057424 */ /* 0x000fe400078e00ff */
[----:B------:R-:W-:Y:S01]  /*3380*/  IMAD.SHL.U32 R9, R10, 0x20, RZ ;  /* 0x000000200a097824 */ /* 0x000fe200078e00ff */
[-C--:B------:R-:W-:Y:S02]  /*3390*/  SHF.L.U32 R7, R7, R10.reuse, RZ ;  /* 0x0000000a07077219 */ /* 0x080fe400000006ff */
[----:B------:R-:W-:-:S03]  /*33a0*/  SHF.L.U32 R6, R4, R10, RZ ;  /* 0x0000000a04067219 */ /* 0x000fc600000006ff */
[----:B------:R-:W-:-:S06]  /*33b0*/  UPRMT UR4, UR4, 0x654, UR7 ;  /* 0x0000065404047896 */ /* 0x000fcc0008000007 */
[----:B------:R-:W-:-:S03]  /*33c0*/  MOV R3, UR4 ;  /* 0x0000000400037c02 */ /* 0x000fc60008000f00 */
[----:B------:R1:W-:Y:S01]  /*33d0*/  SYNCS.ARRIVE.TRANS64.RED RZ, [UR4], R5 ;  /* 0x00000005ffff79a7 */ /* 0x0003e20008000404 */
[----:B------:R1:W-:Y:S04]  /*33e0*/  STS [UR6+0x100], R9 ;  /* 0x00010009ff007988 */ /* 0x0003e80008000806 */
[----:B------:R1:W-:Y:S04]  /*33f0*/  STAS [R2.64], R10 ;  /* 0x0000000a02007dbd */ /* 0x0003e8000c0008ff */
[----:B------:R1:W-:Y:S04]  /*3400*/  ATOMS.OR RZ, [UR5+0x14], R7 ;  /* 0x00001407ffff798c */ /* 0x0003e8000b000005 */
[----:B------:R1:W-:Y:S04]  /*3410*/  ATOMS.OR RZ, [UR5+0x18], R6 ;  /* 0x00001806ffff798c */ /* 0x0003e8000b000005 */
[----:B------:R1:W-:Y:S02]  /*3420*/  ATOMS.XOR RZ, [UR5+0x10], R4 ;  /* 0x00001004ffff798c */ /* 0x0003e4000b800005 */
.L_x_60:
[----:B------:R-:W-:Y:S05]  /*3430*/  BSYNC B0 ;  /* 0x0000000000007941 */ /* 0x000fea0003800000 */
.L_x_59:
[----:B------:R-:W-:Y:S05]  /*3440*/  BRA.U UP0, `(.L_x_65) ;  /* 0x0000000100707547 */ /* 0x000fea000b800000 */
[----:B------:R-:W-:-:S03]  /*3450*/  UMOV UR4, 0xffffffff ;  /* 0xffffffff00047882 */ /* 0x000fc60000000000 */
[----:B------:R-:W-:Y:S05]  /*3460*/  BRA.DIV UR4, `(.L_x_66) ;  /* 0x0000004204e87947 */ /* 0x000fea000b800000 */
[----:B------:R-:W-:-:S13]  /*3470*/  ELECT P6, URZ, PT ;  /* 0x0000000000ff782f */ /* 0x000fda00038c0000 */
.L_x_135:
[----:B------:R-:W-:Y:S05]  /*3480*/  @!P6 BRA `(.L_x_65) ;  /* 0x000000000060e947 */ /* 0x000fea0003800000 */
[----:B-1----:R-:W1:Y:S02]  /*3490*/  LDS R3, [UR5+0x10] ;  /* 0x00001005ff037984 */ /* 0x002e640008000800 */
[----:B-1----:R-:W-:-:S04]  /*34a0*/  SHF.L.U32 R3, R3, 0x1f, RZ ;  /* 0x0000001f03037819 */ /* 0x002fc800000006ff */
[----:B------:R-:W1:Y:S02]  /*34b0*/  SYNCS.PHASECHK.TRANS64.TRYWAIT P0, [UR5+0x8], R3 ;  /* 0x00000803ff0075a7 */ /* 0x000e640008001105 */
[----:B-1----:R-:W-:Y:S05]  /*34c0*/  @P0 BRA `(.L_x_67) ;  /* 0x0000000000080947 */ /* 0x002fea0003800000 */
[----:B------:R-:W1:Y:S02]  /*34d0*/  SYNCS.PHASECHK.TRANS64.TRYWAIT P0, [UR5+0x8], R3 ;  /* 0x00000803ff0075a7 */ /* 0x000e640008001105 */
[----:B-1----:R-:W-:Y:S05]  /*34e0*/  @!P0 BRA `(.L_x_68) ;  /* 0x0000004000e88947 */ /* 0x002fea0003800000 */
.L_x_67:
[----:B------:R-:W2:Y:S01]  /*34f0*/  LDS R5, [UR6+0x100] ;  /* 0x00010006ff057984 */ /* 0x000ea20008000800 */
[----:B------:R-:W-:Y:S01]  /*3500*/  R2UR UR4, R11 ;  /* 0x000000000b0472ca */ /* 0x000fe200000e0000 */
[----:B-1----:R-:W-:Y:S02]  /*3510*/  IMAD.MOV.U32 R3, RZ, RZ, 0xffff ;  /* 0x0000ffffff037424 */ /* 0x002fe400078e00ff */
[----:B------:R-:W-:-:S10]  /*3520*/  IMAD.MOV.U32 R2, RZ, RZ, 0x1 ;  /* 0x00000001ff027424 */ /* 0x000fd400078e00ff */
[----:B------:R-:W-:Y:S01]  /*3530*/  UPRMT UR4, UR4, 0x654, UR7 ;  /* 0x0000065404047896 */ /* 0x000fe20008000007 */
[----:B--2---:R-:W-:Y:S01]  /*3540*/  IMAD.SHL.U32 R4, R5, 0x20, RZ ;  /* 0x0000002005047824 */ /* 0x004fe200078e00ff */
[-C--:B------:R-:W-:Y:S02]  /*3550*/  SHF.L.U32 R3, R3, R5.reuse, RZ ;  /* 0x0000000503037219 */ /* 0x080fe400000006ff */
[----:B------:R-:W-:Y:S02]  /*3560*/  SHF.L.U32 R5, R2, R5, RZ ;  /* 0x0000000502057219 */ /* 0x000fe400000006ff */
[----:B------:R2:W-:Y:S04]  /*3570*/  STS [UR6+0x100], R4 ;  /* 0x00010004ff007988 */ /* 0x0005e80008000806 */
[----:B------:R2:W-:Y:S04]  /*3580*/  ATOMS.OR RZ, [UR5+0x14], R3 ;  /* 0x00001403ffff798c */ /* 0x0005e8000b000005 */
[----:B------:R2:W-:Y:S01]  /*3590*/  ATOMS.OR RZ, [UR5+0x18], R5 ;  /* 0x00001805ffff798c */ /* 0x0005e2000b000005 */
[----:B------:R-:W-:Y:S03]  /*35a0*/  SYNCS.ARRIVE.TRANS64.RED.A1T0 RZ, [UR4], RZ ;  /* 0x000000ffffff79a7 */ /* 0x000fe60008100404 */
[----:B------:R2:W-:Y:S01]  /*35b0*/  ATOMS.XOR RZ, [UR5+0x10], R2 ;  /* 0x00001002ffff798c */ /* 0x0005e2000b800005 */
[----:B------:R-:W-:Y:S05]  /*35c0*/  BRA `(.L_x_65) ;  /* 0x0000000000107947 */ /* 0x000fea0003800000 */
.L_x_58:
[----:B------:R-:W-:-:S05]  /*35d0*/  MOV R2, 0xffffffff ;  /* 0xffffffff00027802 */ /* 0x000fca0000000f00 */
[----:B------:R1:W-:Y:S02]  /*35e0*/  STS [UR6+0x100], R2 ;  /* 0x00010002ff007988 */ /* 0x0003e40008000806 */
[----:B-1----:R-:W-:Y:S02]  /*35f0*/  MOV R2, 0x3610 ;  /* 0x0000361000027802 */ /* 0x002fe40000000f00 */
[----:B-----5:R-:W-:Y:S05]  /*3600*/  CALL.REL.NOINC `($__internal_1_$__cuda_sm10x_tcgen05_guardrail_trap_phase_invalid_during_alloc) ;  /* 0x0000004800047944 */ /* 0x020fea0003c00000 */
.L_x_65:
[----:B------:R-:W-:Y:S05]  /*3610*/  WARPSYNC.ALL ;  /* 0x0000000000007948 */ /* 0x000fea0003800000 */
[----:B------:R-:W3:Y:S01]  /*3620*/  S2UR UR4, SR_CgaCtaId ;  /* 0x00000000000479c3 */ /* 0x000ee20000008800 */
[----:B------:R-:W-:Y:S01]  /*3630*/  UMOV UR62, 0x400 ;  /* 0x00000400003e7882 */ /* 0x000fe20000000000 */
[----:B------:R-:W4:Y:S01]  /*3640*/  LDCU UR7, c[0x0][0x38c] ;  /* 0x00007180ff0777ac */ /* 0x000f220008000800 */
[----:B------:R-:W-:Y:S01]  /*3650*/  LOP3.LUT R0, R0, 0xffff, RZ, 0xc0, !PT ;  /* 0x0000ffff00007812 */ /* 0x000fe200078ec0ff */
[----:B-1----:R-:W-:Y:S01]  /*3660*/  IMAD.MOV.U32 R10, RZ, RZ, 0x1 ;  /* 0x00000001ff0a7424 */ /* 0x002fe200078e00ff */
[----:B------:R-:W-:Y:S01]  /*3670*/  R2UR UR5, R12 ;  /* 0x000000000c0572ca */ /* 0x000fe200000e0000 */
[----:B------:R-:W-:Y:S01]  /*3680*/  UMOV UR9, URZ ;  /* 0x000000ff00097c82 */ /* 0x000fe20008000000 */
[----:B------:R-:W-:Y:S01]  /*3690*/  LOP3.LUT R8, R8, 0xffff, RZ, 0xc0, !PT ;  /* 0x0000ffff08087812 */ /* 0x000fe200078ec0ff */
[----:B------:R-:W-:Y:S01]  /*36a0*/  UMOV UR60, URZ ;  /* 0x000000ff003c7c82 */ /* 0x000fe20008000000 */
[----:B------:R-:W-:Y:S01]  /*36b0*/  UMOV UR76, 0x0 ;  /* 0x00000000004c7882 */ /* 0x000fe20000000000 */
[----:B------:R-:W-:Y:S01]  /*36c0*/  UMOV UR77, 0x10080010 ;  /* 0x10080010004d7882 */ /* 0x000fe20000000000 */
[----:B------:R-:W-:-:S02]  /*36d0*/  R2UR UR65, R8 ;  /* 0x00000000084172ca */ /* 0x000fc400000e0000 */
[----:B------:R-:W-:Y:S01]  /*36e0*/  CS2R R8, SRZ ;  /* 0x0000000000087805 */ /* 0x000fe2000001ff00 */
[----:B------:R-:W-:Y:S01]  /*36f0*/  UMOV UR74, 0x0 ;  /* 0x00000000004a7882 */ /* 0x000fe20000000000 */
[----:B------:R-:W-:Y:S01]  /*3700*/  UMOV UR75, 0x10080010 ;  /* 0x10080010004b7882 */ /* 0x000fe20000000000 */
[----:B------:R-:W-:Y:S01]  /*3710*/  UMOV UR72, 0x0 ;  /* 0x0000000000487882 */ /* 0x000fe20000000000 */
[----:B------:R-:W-:Y:S01]  /*3720*/  UMOV UR73, 0x10080010 ;  /* 0x1008001000497882 */ /* 0x000fe20000000000 */
[----:B------:R-:W-:Y:S01]  /*3730*/  UMOV UR70, 0x0 ;  /* 0x0000000000467882 */ /* 0x000fe20000000000 */
[----:B------:R-:W-:Y:S02]  /*3740*/  UISETP.NE.AND UP2, UPT, UR5, URZ, UPT ;  /* 0x000000ff0500728c */ /* 0x000fe4000bf45270 */
[----:B----4-:R-:W-:Y:S01]  /*3750*/  UIADD3 UR7, UPT, UPT, UR7, 0xff, URZ ;  /* 0x000000ff07077890 */ /* 0x010fe2000fffe0ff */
[----:B------:R-:W-:Y:S01]  /*3760*/  UMOV UR71, 0x10080010 ;  /* 0x1008001000477882 */ /* 0x000fe20000000000 */
[----:B------:R-:W-:Y:S01]  /*3770*/  UMOV UR68, 0x0 ;  /* 0x0000000000447882 */ /* 0x000fe20000000000 */
[----:B---3--:R-:W-:Y:S01]  /*3780*/  ULEA UR62, UR4, UR62, 0x18 ;  /* 0x0000003e043e7291 */ /* 0x008fe2000f8ec0ff */
[----:B------:R-:W-:-:S02]  /*3790*/  UMOV UR69, 0x10080010 ;  /* 0x1008001000457882 */ /* 0x000fc40000000000 */
[----:B------:R-:W-:Y:S01]  /*37a0*/  UMOV UR4, URZ ;  /* 0x000000ff00047c82 */ /* 0x000fe20008000000 */
[----:B------:R-:W-:Y:S01]  /*37b0*/  UIADD3 UR6, UPT, UPT, UR62, 0x4400, URZ ;  /* 0x000044003e067890 */ /* 0x000fe2000fffe0ff */
[----:B--2---:R-:W-:Y:S01]  /*37c0*/  IMAD.U32 R2, RZ, RZ, UR4 ;  /* 0x00000004ff027e24 */ /* 0x004fe2000f8e00ff */
[----:B------:R-:W-:Y:S02]  /*37d0*/  USHF.R.S32.HI UR4, URZ, 0x1f, UR7 ;  /* 0x0000001fff047899 */ /* 0x000fe40008011407 */
[----:B------:R-:W-:Y:S02]  /*37e0*/  UIADD3 UR5, UPT, UPT, UR62, 0x24400, URZ ;  /* 0x000244003e057890 */ /* 0x000fe4000fffe0ff */
[----:B------:R-:W-:Y:S02]  /*37f0*/  ULEA.HI UR4, UR4, UR7, URZ, 0x8 ;  /* 0x0000000704047291 */ /* 0x000fe4000f8f40ff */
[----:B------:R-:W-:Y:S02]  /*3800*/  USHF.R.U32.HI UR6, URZ, 0x4, UR6 ;  /* 0x00000004ff067899 */ /* 0x000fe40008011606 */
[----:B------:R-:W-:-:S02]  /*3810*/  USHF.R.S32.HI UR8, URZ, 0x8, UR4 ;  /* 0x00000008ff087899 */ /* 0x000fc40008011404 */
[----:B------:R-:W-:Y:S01]  /*3820*/  USHF.R.U32.HI UR5, URZ, 0x4, UR5 ;  /* 0x00000004ff057899 */ /* 0x000fe20008011605 */
[----:B------:R-:W-:Y:S01]  /*3830*/  R2UR UR4, R0 ;  /* 0x00000000000472ca */ /* 0x000fe200000e0000 */
[----:B------:R-:W-:Y:S02]  /*3840*/  UISETP.LT.AND UP0, UPT, UR8, 0x1, UPT ;  /* 0x000000010800788c */ /* 0x000fe4000bf01270 */
[----:B------:R-:W-:Y:S01]  /*3850*/  ULOP3.LUT UR6, UR6, 0x3fff, URZ, 0xc0, !UPT ;  /* 0x00003fff06067892 */ /* 0x000fe2000f8ec0ff */
[----:B------:R-:W-:Y:S01]  /*3860*/  IMAD.U32 R13, RZ, RZ, UR8 ;  /* 0x00000008ff0d7e24 */ /* 0x000fe2000f8e00ff */
[----:B------:R-:W-:Y:S02]  /*3870*/  ULOP3.LUT UR67, UR5, 0x3fff, URZ, 0xc0, !UPT ;  /* 0x00003fff05437892 */ /* 0x000fe4000f8ec0ff */
[----:B------:R-:W-:Y:S02]  /*3880*/  ULOP3.LUT UR66, UR6, 0x10000, URZ, 0xfc, !UPT ;  /* 0x0001000006427892 */ /* 0x000fe4000f8efcff */
[----:B------:R-:W-:-:S04]  /*3890*/  ULOP3.LUT UR67, UR67, 0x10000, URZ, 0xfc, !UPT ;  /* 0x0001000043437892 */ /* 0x000fc8000f8efcff */
[----:B------:R-:W-:Y:S01]  /*38a0*/  IMAD.U32 R14, RZ, RZ, UR4 ;  /* 0x00000004ff0e7e24 */ /* 0x000fe2000f8e00ff */
[----:B------:R-:W-:Y:S01]  /*38b0*/  NOP ;  /* 0x0000000000007918 */ /* 0x000fe20000000000 */
[----:B------:R-:W-:Y:S06]  /*38c0*/  BAR.ARV 0x6, 0xa0 ;  /* 0x0182800000007b1d */ /* 0x000fec0000002000 */
[----:B------:R-:W1:Y:S02]  /*38d0*/  LDS R3, [UR62+0x100] ;  /* 0x0001003eff037984 */ /* 0x000e640008000800 */
[----:B-1----:R-:W-:Y:S01]  /*38e0*/  R2UR UR4, R3 ;  /* 0x00000000030472ca */ /* 0x002fe200000e0000 */
[----:B------:R-:W-:-:S12]  /*38f0*/  IMAD.MOV.U32 R3, RZ, RZ, RZ ;  /* 0x000000ffff037224 */ /* 0x000fd800078e00ff */
[----:B------:R-:W-:Y:S01]  /*3900*/  IMAD.U32 R16, RZ, RZ, UR4 ;  /* 0x00000004ff107e24 */ /* 0x000fe2000f8e00ff */
[----:B------:R-:W-:-:S06]  /*3910*/  USEL UR4, UR8, 0x1, !UP0 ;  /* 0x0000000108047887 */ /* 0x000fcc000c000000 */
[----:B------:R-:W-:-:S07]  /*3920*/  IMAD.U32 R15, RZ, RZ, UR4 ;  /* 0x00000004ff0f7e24 */ /* 0x000fce000f8e00ff */
.L_x_76:
[C---:B------:R-:W-:Y:S02]  /*3930*/  LEA R0, R9.reuse, UR62, 0x3 ;  /* 0x0000003e09007c11 */ /* 0x040fe4000f8e18ff */
[----:B------:R-:W-:Y:S02]  /*3940*/  SHF.L.U32 R4, R8, 0x1f, RZ ;  /* 0x0000001f08047819 */ /* 0x000fe400000006ff */
[----:B------:R-:W-:Y:S02]  /*3950*/  LEA R5, R9, UR62, 0x4 ;  /* 0x0000003e09057c11 */ /* 0x000fe4000f8e20ff */
[----:B------:R-:W1:Y:S02]  /*3960*/  SYNCS.PHASECHK.TRANS64.TRYWAIT P0, [R0+URZ+0x50], R4 ;  /* 0x00005004000075a7 */ /* 0x000e6400080011ff */
[----:B-1----:R-:W-:Y:S05]  /*3970*/  @!P0 BRA `(.L_x_69) ;  /* 0x0000003c00dc8947 */ /* 0x002fea0003800000 */
.L_x_136:
[----:B-1----:R-:W1:Y:S01]  /*3980*/  LDS.128 R4, [R5+0xe0] ;  /* 0x0000e00005047984 */ /* 0x002e620000000c00 */
[----:B------:R-:W-:Y:S02]  /*3990*/  VIADD R0, R0, 0x60 ;  /* 0x0000006000007836 */ /* 0x000fe40000000000 */
[----:B------:R-:W-:Y:S01]  /*39a0*/  VIADD R9, R9, 0x1 ;  /* 0x0000000109097836 */ /* 0x000fe20000000000 */
[----:B------:R-:W-:Y:S01]  /*39b0*/  @!PT LDS RZ, [RZ] ;  /* 0x00000000fffff984 */ /* 0x000fe20000000800 */
[----:B------:R-:W-:Y:S01]  /*39c0*/  @!PT LDS RZ, [RZ] ;  /* 0x00000000fffff984 */ /* 0x000fe20000000800 */
[----:B------:R-:W-:Y:S01]  /*39d0*/  @!PT LDS RZ, [RZ] ;  /* 0x00000000fffff984 */ /* 0x000fe20000000800 */
[----:B------:R-:W-:Y:S01]  /*39e0*/  @!PT LDS RZ, [RZ] ;  /* 0x00000000fffff984 */ /* 0x000fe20000000800 */
[----:B------:R2:W-:Y:S06]  /*39f0*/  MEMBAR.ALL.CTA ;  /* 0x0000000000007992 */ /* 0x0005ec0000008000 */
[----:B--2---:R-:W2:Y:S01]  /*3a00*/  FENCE.VIEW.ASYNC.S ;  /* 0x00000000000073c6 */ /* 0x004ea20000000000 */
[----:B------:R-:W-:-:S04]  /*3a10*/  PRMT R0, RZ, 0x654, R0 ;  /* 0x00000654ff007816 */ /* 0x000fc80000000000 */
[----:B--2---:R2:W-:Y:S01]  /*3a20*/  SYNCS.ARRIVE.TRANS64.RED.A1T0 RZ, [R0+URZ], RZ ;  /* 0x000000ff00ff79a7 */ /* 0x0045e200081004ff */
[----:B-1----:R-:W-:Y:S01]  /*3a30*/  LOP3.LUT P1, RZ, R6, 0x1, RZ, 0xc0, !PT ;  /* 0x0000000106ff7812 */ /* 0x002fe2000782c0ff */
[----:B--2---:R-:W-:-:S12]  /*3a40*/  BRA.U UP2, `(.L_x_70) ;  /* 0x00000009022c7547 */ /* 0x004fd8000b800000 */
[----:B------:R-:W1:Y:S01]  /*3a50*/  LDCU UR4, c[0x0][0x38c] ;  /* 0x00007180ff0477ac */ /* 0x000e620008000800 */
[----:B------:R-:W-:Y:S02]  /*3a60*/  R2UR UR5, R2 ;  /* 0x00000000020572ca */ /* 0x000fe400000e0000 */
[----:B------:R-:W-:Y:S02]  /*3a70*/  PLOP3.LUT P2, PT, PT, PT, PT, 0x80, 0x8 ;  /* 0x000000000008781c */ /* 0x000fe40003f4f070 */
[----:B------:R-:W-:Y:S02]  /*3a80*/  SHF.L.U32 R5, R10, 0x1f, RZ ;  /* 0x0000001f0a057819 */ /* 0x000fe400000006ff */
[----:B------:R-:W-:-:S07]  /*3a90*/  R2UR UR6, R16 ;  /* 0x00000000100672ca */ /* 0x000fce00000e0000 */
[----:B------:R-:W-:Y:S02]  /*3aa0*/  ULEA UR7, UR5, UR62, 0x3 ;  /* 0x0000003e05077291 */ /* 0x000fe4000f8e18ff */
[----:B-1----:R-:W-:-:S04]  /*3ab0*/  UISETP.GE.AND UP0, UPT, UR4, 0x1, UPT ;  /* 0x000000010400788c */ /* 0x002fc8000bf06270 */
[----:B------:R-:W-:Y:S01]  /*3ac0*/  IMAD.U32 R4, RZ, RZ, UR7 ;  /* 0x00000007ff047e24 */ /* 0x000fe2000f8e00ff */
[----:B------:R-:W-:Y:S01]  /*3ad0*/  ULEA UR8, UR5, UR6, 0x5 ;  /* 0x0000000605087291 */ /* 0x000fe2000f8e28ff */
[----:B------:R-:W-:-:S05]  /*3ae0*/  PLOP3.LUT P0, PT, PT, PT, UP0, 0x80, 0x8 ;  /* 0x000000000008781c */ /* 0x000fca0003f0f008 */
[----:B------:R-:W-:-:S08]  /*3af0*/  @UP0 ULEA UR4, UR9, UR62, 0x3 ;  /* 0x0000003e09040291 */ /* 0x000fd0000f8e18ff */
[----:B------:R-:W-:-:S04]  /*3b00*/  @P0 SHF.L.U32 R0, R3, 0x1f, RZ ;  /* 0x0000001f03000819 */ /* 0x000fc800000006ff */
[----:B------:R1:W2:Y:S01]  /*3b10*/  @P0 SYNCS.PHASECHK.TRANS64.TRYWAIT P2, [UR4], R0 ;  /* 0x00000000ff0005a7 */ /* 0x0002a20008041104 */
[----:B------:R-:W3:Y:S02]  /*3b20*/  SYNCS.PHASECHK.TRANS64.TRYWAIT P0, [UR7+0x90], R5 ;  /* 0x00009005ff0075a7 */ /* 0x000ee40008001107 */
[----:B-123--:R-:W-:Y:S05]  /*3b30*/  @!P0 BRA `(.L_x_71) ;  /* 0x0000003c00808947 */ /* 0x00efea0003800000 */
.L_x_138:
[----:B------:R-:W-:Y:S01]  /*3b40*/  UMOV UR64, UR60 ;  /* 0x0000003c00407c82 */ /* 0x000fe20008000000 */
[----:B------:R-:W-:Y:S05]  /*3b50*/  BRA.U !UP0, `(.L_x_72) ;  /* 0x0000000508d07547 */ /* 0x000fea000b800000 */
[----:B------:R-:W-:Y:S01]  /*3b60*/  R2UR UR4, R15 ;  /* 0x000000000f0472ca */ /* 0x000fe200000e0000 */
[----:B------:R-:W-:Y:S01]  /*3b70*/  UPLOP3.LUT UP3, UPT, UPT, UPT, UPT, 0x40, 0x4 ;  /* 0x000000000004789c */ /* 0x000fe20003f6e870 */
[----:B------:R-:W-:Y:S01]  /*3b80*/  R2UR UR61, R13 ;  /* 0x000000000d3d72ca */ /* 0x000fe200000e0000 */
[----:B------:R-:W-:-:S10]  /*3b90*/  UMOV UR7, UR9 ;  /* 0x0000000900077c82 */ /* 0x000fd40008000000 */
[----:B------:R-:W-:-:S12]  /*3ba0*/  UIADD3 UR64, UPT, UPT, UR4, UR60, URZ ;  /* 0x0000003c04407290 */ /* 0x000fd8000fffe0ff */
.L_x_75:
[----:B--2---:R-:W-:Y:S01]  /*3bb0*/  ULEA UR5, UR7, UR62, 0x3 ;  /* 0x0000003e07057291 */ /* 0x004fe2000f8e18ff */
[----:B------:R-:W-:Y:S11]  /*3bc0*/  @P2 BRA `(.L_x_73) ;  /* 0x00000000000c2947 */ /* 0x000ff60003800000 */
[----:B-1----:R-:W-:Y:S04]  /*3bd0*/  SHF.L.U32 R5, R3, 0x1f, RZ ;  /* 0x0000001f03057819 */ /* 0x002fe800000006ff */
[----:B------:R-:W1:Y:S02]  /*3be0*/  SYNCS.PHASECHK.TRANS64.TRYWAIT P0, [UR5], R5 ;  /* 0x00000005ff0075a7 */ /* 0x000e640008001105 */
[----:B-1----:R-:W-:Y:S05]  /*3bf0*/  @!P0 BRA `(.L_x_74) ;  /* 0x0000003c006c8947 */ /* 0x002fea0003800000 */
.L_x_73:
[----:B------:R-:W-:Y:S01]  /*3c00*/  UISETP.NE.AND UP0, UPT, UR61, 0x1, UPT ;  /* 0x000000013d00788c */ /* 0x000fe2000bf05270 */
[----:B------:R-:W-:Y:S01]  /*3c10*/  PLOP3.LUT P2, PT, PT, PT, PT, 0x80, 0x8 ;  /* 0x000000000008781c */ /* 0x000fe20003f4f070 */
[----:B------:R-:W-:Y:S01]  /*3c20*/  UIADD3 UR9, UPT, UPT, UR7, 0x1, URZ ;  /* 0x0000000107097890 */ /* 0x000fe2000fffe0ff */
[----:B------:R-:W-:Y:S01]  /*3c30*/  MOV.SPILL R6, UR65 ;  /* 0x0000004100067c02 */ /* 0x000fe20009000f00 */
[----:B------:R-:W-:Y:S01]  /*3c40*/  UIADD3 UR63, UPT, UPT, UR5, 0x10, URZ ;  /* 0x00000010053f7890 */ /* 0x000fe2000fffe0ff */
[----:B-1----:R-:W-:Y:S01]  /*3c50*/  MOV.SPILL R5, UR64 ;  /* 0x0000004000057c02 */ /* 0x002fe20009000f00 */
[----:B------:R-:W-:Y:S01]  /*3c60*/  UISETP.NE.AND UP1, UPT, UR9, 0x2, UPT ;  /* 0x000000020900788c */ /* 0x000fe2000bf25270 */
[----:B------:R-:W-:Y:S01]  /*3c70*/  PLOP3.LUT P0, PT, PT, PT, UP0, 0x80, 0x8 ;  /* 0x000000000008781c */ /* 0x000fe20003f0f008 */
[----:B------:R-:W-:Y:S02]  /*3c80*/  ULEA UR6, UR7, UR67, 0x9 ;  /* 0x0000004307067291 */ /* 0x000fe4000f8e48ff */
[----:B------:R-:W-:Y:S02]  /*3c90*/  USEL UR5, URZ, 0x1, UP1 ;  /* 0x00000001ff057887 */ /* 0x000fe40008800000 */
[----:B------:R-:W-:Y:S02]  /*3ca0*/  USEL UR9, UR9, URZ, UP1 ;  /* 0x000000ff09097287 */ /* 0x000fe40008800000 */
[----:B------:R-:W-:Y:S02]  /*3cb0*/  ULEA UR4, UR7, UR66, 0xc ;  /* 0x0000004207047291 */ /* 0x000fe4000f8e60ff */
[----:B------:R-:W-:Y:S01]  /*3cc0*/  @UP0 ULEA UR7, UR9, UR62, 0x3 ;  /* 0x0000003e09070291 */ /* 0x000fe2000f8e18ff */
[----:B------:R-:W-:Y:S01]  /*3cd0*/  LOP3.LUT R3, R3, UR5, RZ, 0x3c, !PT ;  /* 0x0000000503037c12 */ /* 0x000fe2000f8e3cff */
[----:B------:R-:W-:Y:S02]  /*3ce0*/  UIADD3 UR20, UPT, UPT, UR6, 0x2, URZ ;  /* 0x0000000206147890 */ /* 0x000fe4000fffe0ff */
[----:B------:R-:W-:Y:S01]  /*3cf0*/  UIADD3 UR18, UPT, UPT, UR4, 0x2, URZ ;  /* 0x0000000204127890 */ /* 0x000fe2000fffe0ff */
[----:B------:R-:W-:Y:S01]  /*3d00*/  @P0 SHF.L.U32 R0, R3, 0x1f, RZ ;  /* 0x0000001f03000819 */ /* 0x000fe200000006ff */
[----:B------:R-:W-:Y:S02]  /*3d10*/  UIADD3 UR16, UPT, UPT, UR6, 0x4, URZ ;  /* 0x0000000406107890 */ /* 0x000fe4000fffe0ff */
[----:B------:R-:W-:Y:S01]  /*3d20*/  UIADD3 UR10, UPT, UPT, UR4, 0x4, URZ ;  /* 0x00000004040a7890 */ /* 0x000fe2000fffe0ff */
[----:B------:R2:W3:Y:S01]  /*3d30*/  @P0 SYNCS.PHASECHK.TRANS64.TRYWAIT P2, [UR7], R0 ;  /* 0x00000000ff0005a7 */ /* 0x0004e20008041107 */
[----:B------:R-:W-:Y:S02]  /*3d40*/  UIADD3 UR14, UPT, UPT, UR6, 0x6, URZ ;  /* 0x00000006060e7890 */ /* 0x000fe4000fffe0ff */
        /* <DEDUP_REMOVED lines=21> */
[----:B------:R-:W-:Y:S01]  /*3ea0*/  UIADD3 UR61, UPT, UPT, UR61, -0x1, URZ ;  /* 0xffffffff3d3d7890 */ /* 0x000fe2000fffe0ff */
[----:B------:R-:W-:Y:S01]  /*3eb0*/  UMOV UR7, 0x40004040 ;  /* 0x4000404000077882 */ /* 0x000fe20000000000 */
[----:B------:R-:W-:Y:S01]  /*3ec0*/  UMOV UR64, 0x0 ;  /* 0x0000000000407882 */ /* 0x000fe20000000000 */
[----:B------:R-:W-:Y:S01]  /*3ed0*/  UMOV UR65, 0x10080010 ;  /* 0x1008001000417882 */ /* 0x000fe20000000000 */
[----:B------:R-:W-:Y:S01]  /*3ee0*/  UMOV UR5, 0x40004040 ;  /* 0x4000404000057882 */ /* 0x000fe20000000000 */
[----:B------:R-:W-:Y:S01]  /*3ef0*/  UMOV UR21, 0x40004040 ;  /* 0x4000404000157882 */ /* 0x000fe20000000000 */
[----:B------:R1:W-:Y:S01]  /*3f00*/  UTCHMMA.2CTA gdesc[UR4], gdesc[UR6], tmem[UR8], tmem[UR64], idesc[UR65], UP3 ;  /* 0x00ff4006040075ea */ /* 0x0003e20009a00008 */
[----:B------:R-:W-:Y:S01]  /*3f10*/  UPLOP3.LUT UP3, UPT, UPT, UPT, UPT, 0x80, 0x8 ;  /* 0x000000000008789c */ /* 0x000fe20003f6f070 */
[----:B------:R-:W-:Y:S01]  /*3f20*/  UMOV UR19, 0x40004040 ;  /* 0x4000404000137882 */ /* 0x000fe20000000000 */
[----:B------:R-:W-:Y:S01]  /*3f30*/  UMOV UR17, 0x40004040 ;  /* 0x4000404000117882 */ /* 0x000fe20000000000 */
[----:B------:R4:W-:Y:S01]  /*3f40*/  UTCHMMA.2CTA gdesc[UR18], gdesc[UR20], tmem[UR8], tmem[UR64], idesc[UR65], UPT ;  /* 0x00ff4014120075ea */ /* 0x0009e2000ba00008 */
        /* <DEDUP_REMOVED lines=19> */
[----:B-1----:R-:W-:Y:S01]  /*4080*/  UMOV UR7, 0x10080010 ;  /* 0x1008001000077882 */ /* 0x002fe20000000000 */
[----:B------:R-:W-:Y:S01]  /*4090*/  UMOV UR35, 0x40004040 ;  /* 0x4000404000237882 */ /* 0x000fe20000000000 */
[----:B------:R-:W-:Y:S01]  /*40a0*/  UMOV UR33, 0x40004040 ;  /* 0x4000404000217882 */ /* 0x000fe20000000000 */
[----:B------:R-:W-:Y:S01]  /*40b0*/  UMOV UR27, 0x40004040 ;  /* 0x40004040001b7882 */ /* 0x000fe20000000000 */
[----:B------:R-:W-:Y:S01]  /*40c0*/  UMOV UR25, 0x40004040 ;  /* 0x4000404000197882 */ /* 0x000fe20000000000 */
[----:B----4-:R-:W-:Y:S02]  /*40d0*/  UIADD3 UR20, UPT, UPT, UR4, 0xc02, URZ ;  /* 0x00000c0204147890 */ /* 0x010fe4000fffe0ff */
[----:B------:R-:W-:Y:S02]  /*40e0*/  UIADD3 UR18, UPT, UPT, UR6, 0x184, URZ ;  /* 0x0000018406127890 */ /* 0x000fe4000fffe0ff */
[----:B--2---:R-:W-:Y:S02]  /*40f0*/  UIADD3 UR16, UPT, UPT, UR4, 0xc04, URZ ;  /* 0x00000c0404107890 */ /* 0x004fe4000fffe0ff */
[----:B------:R-:W-:Y:S01]  /*4100*/  UIADD3 UR10, UPT, UPT, UR6, 0x186, URZ ;  /* 0x00000186060a7890 */ /* 0x000fe2000fffe0ff */
[----:B------:R-:W-:Y:S01]  /*4110*/  R2UR.FILL UR65, R6 ;  /* 0x00000000064172ca */ /* 0x000fe200004e0000 */
[----:B------:R-:W-:Y:S01]  /*4120*/  UMOV UR14, 0x0 ;  /* 0x00000000000e7882 */ /* 0x000fe20000000000 */
[----:B------:R-:W-:Y:S01]  /*4130*/  UMOV UR15, 0x10080010 ;  /* 0x10080010000f7882 */ /* 0x000fe20000000000 */
[----:B------:R-:W-:Y:S01]  /*4140*/  UMOV UR12, 0x0 ;  /* 0x00000000000c7882 */ /* 0x000fe20000000000 */
[----:B------:R-:W-:Y:S01]  /*4150*/  UTCHMMA.2CTA gdesc[UR28], gdesc[UR30], tmem[UR8], tmem[UR14], idesc[UR15], UPT ;  /* 0x00ff0e1e1c0075ea */ /* 0x000fe2000ba00008 */
[----:B------:R-:W-:Y:S01]  /*4160*/  UTCHMMA.2CTA gdesc[UR56], gdesc[UR58], tmem[UR8], tmem[UR14], idesc[UR15], UPT ;  /* 0x00ff0e3a380075ea */ /* 0x000fe2000ba00008 */
[----:B------:R-:W-:Y:S01]  /*4170*/  UMOV UR13, 0x10080010 ;  /* 0x10080010000d7882 */ /* 0x000fe20000000000 */
[----:B------:R-:W-:Y:S01]  /*4180*/  UTCHMMA.2CTA gdesc[UR52], gdesc[UR54], tmem[UR8], tmem[UR14], idesc[UR15], UPT ;  /* 0x00ff0e36340075ea */ /* 0x000fe2000ba00008 */
[----:B------:R-:W-:Y:S01]  /*4190*/  UIADD3 UR4, UPT, UPT, UR4, 0xc06, URZ ;  /* 0x00000c0604047890 */ /* 0x000fe2000fffe0ff */
[----:B------:R-:W-:Y:S01]  /*41a0*/  UTCHMMA.2CTA gdesc[UR48], gdesc[UR50], tmem[UR8], tmem[UR12], idesc[UR13], UPT ;  /* 0x00ff0c32300075ea */ /* 0x000fe2000ba00008 */
[----:B------:R-:W-:Y:S01]  /*41b0*/  UTCHMMA.2CTA gdesc[UR44], gdesc[UR46], tmem[UR8], tmem[UR12], idesc[UR13], UPT ;  /* 0x00ff0c2e2c0075ea */ /* 0x000fe2000ba00008 */
[----:B------:R-:W-:Y:S01]  /*41c0*/  UMOV UR6, 0x0 ;  /* 0x0000000000067882 */ /* 0x000fe20000000000 */
[----:B------:R-:W-:Y:S01]  /*41d0*/  UTCHMMA.2CTA gdesc[UR40], gdesc[UR42], tmem[UR8], tmem[UR12], idesc[UR13], UPT ;  /* 0x00ff0c2a280075ea */ /* 0x000fe2000ba00008 */
[----:B------:R1:W-:Y:S01]  /*41e0*/  UTCHMMA.2CTA gdesc[UR36], gdesc[UR38], tmem[UR8], tmem[UR6], idesc[UR7], UPT ;  /* 0x00ff0626240075ea */ /* 0x0003e2000ba00008 */
[----:B------:R2:W-:Y:S01]  /*41f0*/  UTCHMMA.2CTA gdesc[UR32], gdesc[UR34], tmem[UR8], tmem[UR76], idesc[UR77], UPT ;  /* 0x00ff4c22200075ea */ /* 0x0005e2000ba00008 */
[----:B------:R-:W-:Y:S01]  /*4200*/  UMOV UR23, 0x40004040 ;  /* 0x4000404000177882 */ /* 0x000fe20000000000 */
[----:B------:R2:W-:Y:S01]  /*4210*/  UTCHMMA.2CTA gdesc[UR24], gdesc[UR26], tmem[UR8], tmem[UR74], idesc[UR75], UPT ;  /* 0x00ff4a1a180075ea */ /* 0x0005e2000ba00008 */
[----:B------:R-:W-:Y:S01]  /*4220*/  R2UR.FILL UR64, R5 ;  /* 0x00000000054072ca */ /* 0x000fe200004e0000 */
[----:B------:R2:W-:Y:S01]  /*4230*/  UTCHMMA.2CTA gdesc[UR20], gdesc[UR22], tmem[UR8], tmem[UR72], idesc[UR73], UPT ;  /* 0x00ff4816140075ea */ /* 0x0005e2000ba00008 */
[----:B------:R2:W-:Y:S01]  /*4240*/  UTCHMMA.2CTA gdesc[UR16], gdesc[UR18], tmem[UR8], tmem[UR70], idesc[UR71], UPT ;  /* 0x00ff4612100075ea */ /* 0x0005e2000ba00008 */
[----:B------:R2:W-:Y:S01]  /*4250*/  UTCHMMA.2CTA gdesc[UR4], gdesc[UR10], tmem[UR8], tmem[UR68], idesc[UR69], UPT ;  /* 0x00ff440a040075ea */ /* 0x0005e2000ba00008 */
[----:B------:R2:W-:Y:S09]  /*4260*/  UTCBAR.2CTA.MULTICAST [UR63], URZ, UR65 ;  /* 0x000000ff3f0073e9 */ /* 0x0005f20008200841 */
[----:B------:R-:W-:Y:S01]  /*4270*/  UISETP.NE.AND UP0, UPT, UR60, UR64, UPT ;  /* 0x000000403c00728c */ /* 0x000fe2000bf05270 */
[----:B-1----:R-:W-:Y:S08]  /*4280*/  UMOV UR7, UR9 ;  /* 0x0000000900077c82 */ /* 0x002ff00008000000 */
[----:B---3--:R-:W-:Y:S05]  /*4290*/  BRA.U UP0, `(.L_x_75) ;  /* 0xfffffff900447547 */ /* 0x008fea000b83ffff */
.L_x_72:
[----:B--2---:R-:W-:Y:S01]  /*42a0*/  R2UR UR4, R4 ;  /* 0x00000000040472ca */ /* 0x004fe200000e0000 */
[----:B------:R-:W-:Y:S01]  /*42b0*/  UMOV UR60, UR64 ;  /* 0x00000040003c7c82 */ /* 0x000fe20008000000 */
[----:B------:R-:W-:-:S11]  /*42c0*/  R2UR UR5, R14 ;  /* 0x000000000e0572ca */ /* 0x000fd600000e0000 */
[----:B------:R-:W-:-:S09]  /*42d0*/  UIADD3 UR4, UPT, UPT, UR4, 0x70, URZ ;  /* 0x0000007004047890 */ /* 0x000fd2000fffe0ff */
[----:B------:R2:W-:Y:S01]  /*42e0*/  UTCBAR.2CTA.MULTICAST [UR4], URZ, UR5 ;  /* 0x000000ff040073e9 */ /* 0x0005e20008200805 */
[----:B------:R-:W-:Y:S02]  /*42f0*/  NOP ;  /* 0x0000000000007918 */ /* 0x000fe40000000000 */
.L_x_70:
[----:B--2---:R-:W-:Y:S02]  /*4300*/  R2UR UR4, R2 ;  /* 0x00000000020472ca */ /* 0x004fe400000e0000 */
[----:B------:R-:W-:-:S04]  /*4310*/  ISETP.NE.AND P0, PT, R9, 0x2, PT ;  /* 0x000000020900780c */ /* 0x000fc80003f05270 */
[----:B-1----:R-:W-:Y:S02]  /*4320*/  SEL R0, RZ, 0x1, P0 ;  /* 0x00000001ff007807 */ /* 0x002fe40000000000 */
[----:B------:R-:W-:Y:S02]  /*4330*/  SEL R9, R9, RZ, P0 ;  /* 0x000000ff09097207 */ /* 0x000fe40000000000 */
[----:B------:R-:W-:-:S03]  /*4340*/  LOP3.LUT R8, R8, R0, RZ, 0x3c, !PT ;  /* 0x0000000008087212 */ /* 0x000fc600078e3cff */
[----:B------:R-:W-:-:S04]  /*4350*/  UIADD3 UR4, UPT, UPT, UR4, 0x1, URZ ;  /* 0x0000000104047890 */ /* 0x000fc8000fffe0ff */
[----:B------:R-:W-:-:S04]  /*4360*/  UISETP.NE.AND UP0, UPT, UR4, 0x4, UPT ;  /* 0x000000040400788c */ /* 0x000fc8000bf05270 */
[----:B------:R-:W-:Y:S02]  /*4370*/  USEL UR5, URZ, 0x1, UP0 ;  /* 0x00000001ff057887 */ /* 0x000fe40008000000 */
[----:B------:R-:W-:-:S04]  /*4380*/  USEL UR4, UR4, URZ, UP0 ;  /* 0x000000ff04047287 */ /* 0x000fc80008000000 */
[----:B------:R-:W-:Y:S02]  /*4390*/  LOP3.LUT R10, R10, UR5, RZ, 0x3c, !PT ;  /* 0x000000050a0a7c12 */ /* 0x000fe4000f8e3cff */
[----:B------:R-:W-:Y:S01]  /*43a0*/  IMAD.U32 R2, RZ, RZ, UR4 ;  /* 0x00000004ff027e24 */ /* 0x000fe2000f8e00ff */
[----:B------:R-:W-:Y:S06]  /*43b0*/  @P1 BRA `(.L_x_76) ;  /* 0xfffffff4005c1947 */ /* 0x000fec000383ffff */
[----:B------:R-:W1:Y:S01]  /*43c0*/  S2UR UR8, SR_CgaCtaId ;  /* 0x00000000000879c3 */ /* 0x000e620000008800 */
[----:B------:R-:W-:Y:S01]  /*43d0*/  ELECT P0, URZ, PT ;  /* 0x0000000000ff782f */ /* 0x000fe20003800000 */
[----:B------:R-:W-:Y:S01]  /*43e0*/  IMAD.MOV.U32 R0, RZ, RZ, 0x1 ;  /* 0x00000001ff007424 */ /* 0x000fe200078e00ff */
[----:B------:R-:W-:Y:S01]  /*43f0*/  UMOV UR4, 0x40 ;  /* 0x0000004000047882 */ /* 0x000fe20000000000 */
[----:B------:R-:W-:-:S04]  /*4400*/  R2UR UR5, R12 ;  /* 0x000000000c0572ca */ /* 0x000fc800000e0000 */
[----:B------:R-:W-:Y:S09]  /*4410*/  UVIRTCOUNT.DEALLOC.SMPOOL 0x80 ;  /* 0x000000800000784c */ /* 0x000ff20000000000 */
[----:B------:R-:W-:Y:S02]  /*4420*/  UISETP.NE.AND UP0, UPT, UR5, URZ, UPT ;  /* 0x000000ff0500728c */ /* 0x000fe4000bf05270 */
[----:B-1----:R-:W-:-:S09]  /*4430*/  ULEA UR8, UR8, UR4, 0x18 ;  /* 0x0000000408087291 */ /* 0x002fd2000f8ec0ff */
[----:B------:R1:W-:Y:S01]  /*4440*/  @P0 STS.U8 [UR8+0x1c], R0 ;  /* 0x00001c00ff000988 */ /* 0x0003e20008000008 */
[----:B------:R-:W-:Y:S05]  /*4450*/  BRA.U UP0, `(.L_x_77) ;  /* 0x0000000100a87547 */ /* 0x000fea000b800000 */
[----:B------:R-:W-:Y:S01]  /*4460*/  R2UR UR4, R2 ;  /* 0x00000000020472ca */ /* 0x000fe200000e0000 */
[----:B------:R-:W-:Y:S01]  /*4470*/  UIADD3 UR7, UPT, UPT, UR62, 0x90, URZ ;  /* 0x000000903e077890 */ /* 0x000fe2000fffe0ff */
[----:B------:R-:W-:-:S11]  /*4480*/  SHF.L.U32 R3, R10, 0x1f, RZ ;  /* 0x0000001f0a037819 */ /* 0x000fd600000006ff */
[----:B------:R-:W-:-:S09]  /*4490*/  ULEA UR4, UR4, UR7, 0x3 ;  /* 0x0000000704047291 */ /* 0x000fd2000f8e18ff */
[----:B------:R-:W2:Y:S02]  /*44a0*/  SYNCS.PHASECHK.TRANS64.TRYWAIT P0, [UR4], R3 ;  /* 0x00000003ff0075a7 */ /* 0x000ea40008001104 */
[----:B--2---:R-:W-:Y:S05]  /*44b0*/  @!P0 BRA `(.L_x_78) ;  /* 0x0000003400548947 */ /* 0x004fea0003800000 */
.L_x_141:
[----:B------:R-:W-:-:S13]  /*44c0*/  R2UR UR4, R2 ;  /* 0x00000000020472ca */ /* 0x000fda00000e0000 */
[----:B------:R-:W-:-:S04]  /*44d0*/  UIADD3 UR4, UPT, UPT, UR4, 0x1, URZ ;  /* 0x0000000104047890 */ /* 0x000fc8000fffe0ff */
[----:B------:R-:W-:-:S04]  /*44e0*/  UISETP.NE.AND UP1, UPT, UR4, 0x4, UPT ;  /* 0x000000040400788c */ /* 0x000fc8000bf25270 */
[----:B------:R-:W-:Y:S02]  /*44f0*/  USEL UR6, URZ, 0x1, UP1 ;  /* 0x00000001ff067887 */ /* 0x000fe40008800000 */
[----:B------:R-:W-:-:S04]  /*4500*/  USEL UR4, UR4, URZ, UP1 ;  /* 0x000000ff04047287 */ /* 0x000fc80008800000 */
[----:B------:R-:W-:Y:S01]  /*4510*/  ULEA UR5, UR4, UR7, 0x3 ;  /* 0x0000000704057291 */ /* 0x000fe2000f8e18ff */
[----:B------:R-:W-:-:S04]  /*4520*/  LOP3.LUT R2, R10, UR6, RZ, 0x3c, !PT ;  /* 0x000000060a027c12 */ /* 0x000fc8000f8e3cff */
[----:B-1----:R-:W-:-:S04]  /*4530*/  SHF.L.U32 R3, R2, 0x1f, RZ ;  /* 0x0000001f02037819 */ /* 0x002fc800000006ff */
[----:B------:R-:W1:Y:S02]  /*4540*/  SYNCS.PHASECHK.TRANS64.TRYWAIT P0, [UR5], R3 ;  /* 0x00000003ff0075a7 */ /* 0x000e640008001105 */
[----:B-1----:R-:W-:Y:S05]  /*4550*/  @!P0 BRA `(.L_x_79) ;  /* 0x0000003400448947 */ /* 0x002fea0003800000 */
.L_x_143:
        /* <DEDUP_REMOVED lines=9> */
.L_x_145:
[----:B------:R-:W-:-:S04]  /*45f0*/  UIADD3 UR4, UPT, UPT, UR4, 0x1, URZ ;  /* 0x0000000104047890 */ /* 0x000fc8000fffe0ff */
[----:B------:R-:W-:-:S04]  /*4600*/  UISETP.NE.AND UP1, UPT, UR4, 0x4, UPT ;  /* 0x000000040400788c */ /* 0x000fc8000bf25270 */
[----:B------:R-:W-:Y:S02]  /*4610*/  USEL UR5, URZ, 0x1, UP1 ;  /* 0x00000001ff057887 */ /* 0x000fe40008800000 */
[----:B------:R-:W-:-:S04]  /*4620*/  USEL UR4, UR4, URZ, UP1 ;  /* 0x000000ff04047287 */ /* 0x000fc80008800000 */
[----:B------:R-:W-:Y:S01]  /*4630*/  ULEA UR4, UR4, UR7, 0x3 ;  /* 0x0000000704047291 */ /* 0x000fe2000f8e18ff */
[----:B------:R-:W-:-:S04]  /*4640*/  LOP3.LUT R2, R2, UR5, RZ, 0x3c, !PT ;  /* 0x0000000502027c12 */ /* 0x000fc8000f8e3cff */
[----:B------:R-:W-:Y:S01]  /*4650*/  SHF.L.U32 R2, R2, 0x1f, RZ ;  /* 0x0000001f02027819 */ /* 0x000fe200000006ff */
[----:B-1----:R-:W-:-:S04]  /*4660*/  IMAD.U32 R0, RZ, RZ, UR4 ;  /* 0x00000004ff007e24 */ /* 0x002fc8000f8e00ff */
[----:B------:R1:W2:Y:S03]  /*4670*/  SYNCS.PHASECHK.TRANS64.TRYWAIT P0, [R0+URZ], R2 ;  /* 0x00000002000075a7 */ /* 0x0002a600080011ff */
[----:B--2---:R-:W-:Y:S05]  /*4680*/  @!P0 NANOSLEEP.SYNCS 0x989680 ;  /* 0x009896800000895d */ /* 0x004fea0003900000 */
[----:B------:R-:W2:Y:S02]  /*4690*/  @!P0 SYNCS.PHASECHK.TRANS64 P0, [R0+URZ], R2 ;  /* 0x00000002000085a7 */ /* 0x000ea400080010ff */
[----:B--2---:R-:W-:Y:S05]  /*46a0*/  @P0 BRA `(.L_x_81) ;  /* 0x0000000000240947 */ /* 0x004fea0003800000 */
.L_x_82:
[----:B--2---:R2:W3:Y:S02]  /*46b0*/  SYNCS.PHASECHK.TRANS64.TRYWAIT P0, [R0+URZ], R2 ;  /* 0x00000002000075a7 */ /* 0x0044e400080011ff */
[----:B---3--:R-:W-:Y:S05]  /*46c0*/  @!P0 NANOSLEEP.SYNCS 0x989680 ;  /* 0x009896800000895d */ /* 0x008fea0003900000 */
[----:B------:R-:W3:Y:S02]  /*46d0*/  @!P0 SYNCS.PHASECHK.TRANS64 P0, [R0+URZ], R2 ;  /* 0x00000002000085a7 */ /* 0x000ee400080010ff */
[----:B---3--:R-:W-:Y:S05]  /*46e0*/  @!P0 BRA `(.L_x_82) ;  /* 0xfffffffc00f08947 */ /* 0x008fea000383ffff */
[----:B------:R-:W-:Y:S05]  /*46f0*/  BRA `(.L_x_81) ;  /* 0x0000000000107947 */ /* 0x000fea0003800000 */
.L_x_77:
[----:B------:R-:W-:Y:S01]  /*4700*/  R2UR UR5, R11 ;  /* 0x000000000b0572ca */ /* 0x000fe200000e0000 */
[----:B------:R-:W-:-:S12]  /*4710*/  UIADD3 UR4, UPT, UPT, UR62, 0xd0, URZ ;  /* 0x000000d03e047890 */ /* 0x000fd8000fffe0ff */
[----:B------:R-:W-:-:S09]  /*4720*/  UPRMT UR4, UR5, 0x654, UR4 ;  /* 0x0000065405047896 */ /* 0x000fd20008000004 */
[----:B------:R-:W-:Y:S03]  /*4730*/  SYNCS.ARRIVE.TRANS64.RED.A1T0 RZ, [UR4], RZ ;  /* 0x000000ffffff79a7 */ /* 0x000fe60008100404 */
.L_x_81:
[----:B-12---:R-:W-:Y:S01]  /*4740*/  SHF.L.U32 R2, RZ, 0x1f, RZ ;  /* 0x0000001fff027819 */ /* 0x006fe200000006ff */
[----:B------:R-:W-:Y:S01]  /*4750*/  UIADD3 UR4, UPT, UPT, UR62, 0xd0, URZ ;  /* 0x000000d03e047890 */ /* 0x000fe2000fffe0ff */
[----:B------:R-:W-:Y:S02]  /*4760*/  PLOP3.LUT P0, PT, PT, PT, UP0, 0x80, 0x8 ;  /* 0x000000000008781c */ /* 0x000fe40003f0f008 */
[----:B------:R-:W1:Y:S02]  /*4770*/  SYNCS.PHASECHK.TRANS64.TRYWAIT P1, [UR62+0xd0], R2 ;  /* 0x0000d002ff0075a7 */ /* 0x000e64000802113e */
[----:B-1----:R-:W-:Y:S09]  /*4780*/  @!P1 BRA `(.L_x_83) ;  /* 0x0000003000e89947 */ /* 0x002ff20003800000 */
.L_x_147:
[----:B------:R-:W-:Y:S02]  /*4790*/  R2UR UR6, R11 ;  /* 0x000000000b0672ca */ /* 0x000fe400000e0000 */
[----:B------:R-:W-:-:S11]  /*47a0*/  R2UR UR5, R16 ;  /* 0x00000000100572ca */ /* 0x000fd600000e0000 */
[----:B------:R-:W-:-:S03]  /*47b0*/  @!UP0 UPRMT UR4, UR6, 0x654, UR4 ;  /* 0x0000065406048896 */ /* 0x000fc60008000004 */
[----:B------:R-:W-:-:S06]  /*47c0*/  UMOV UR6, 0x1 ;  /* 0x0000000100067882 */ /* 0x000fcc0000000000 */
[----:B------:R-:W-:Y:S01]  /*47d0*/  @!P0 SYNCS.ARRIVE.TRANS64.RED.A1T0 RZ, [UR4], RZ ;  /* 0x000000ffffff89a7 */ /* 0x000fe20008100404 */
[----:B------:R-:W-:Y:S01]  /*47e0*/  NOP ;  /* 0x0000000000007918 */ /* 0x000fe20000000000 */
[----:B-1----:R-:W1:Y:S01]  /*47f0*/  LDS R0, [UR8+0x14] ;  /* 0x00001408ff007984 */ /* 0x002e620008000800 */
[----:B------:R-:W-:-:S03]  /*4800*/  ULOP3.LUT UR4, UR5, 0xffff, URZ, 0xc0, !UPT ;  /* 0x0000ffff05047892 */ /* 0x000fc6000f8ec0ff */
[----:B------:R-:W-:Y:S01]  /*4810*/  UMOV UR5, 0xffff ;  /* 0x0000ffff00057882 */ /* 0x000fe20000000000 */
[----:B------:R-:W-:-:S04]  /*4820*/  USHF.R.U32.HI UR4, URZ, 0x5, UR4 ;  /* 0x00000005ff047899 */ /* 0x000fc80008011604 */
[----:B------:R-:W-:Y:S02]  /*4830*/  USHF.L.U32 UR5, UR5, UR4, URZ ;  /* 0x0000000405057299 */ /* 0x000fe400080006ff */
[----:B------:R-:W-:-:S04]  /*4840*/  USHF.L.U32 UR4, UR6, UR4, URZ ;  /* 0x0000000406047299 */ /* 0x000fc800080006ff */
[----:B-1----:R-:W-:-:S04]  /*4850*/  LOP3.LUT R0, R0, UR5, RZ, 0xc0, !PT ;  /* 0x0000000500007c12 */ /* 0x002fc8000f8ec0ff */
[----:B------:R-:W-:-:S13]  /*4860*/  ISETP.NE.AND P0, PT, R0, UR5, PT ;  /* 0x0000000500007c0c */ /* 0x000fda000bf05270 */
[----:B------:R-:W-:Y:S05]  /*4870*/  @P0 BRA `(.L_x_84) ;  /* 0x0000000000580947 */ /* 0x000fea0003800000 */
[----:B------:R-:W1:Y:S02]  /*4880*/  LDS R0, [UR8+0x18] ;  /* 0x00001808ff007984 */ /* 0x000e640008000800 */
[----:B-1----:R-:W-:-:S04]  /*4890*/  LOP3.LUT R0, R0, UR4, RZ, 0xc0, !PT ;  /* 0x0000000400007c12 */ /* 0x002fc8000f8ec0ff */
[----:B------:R-:W-:-:S13]  /*48a0*/  ISETP.NE.AND P0, PT, R0, UR4, PT ;  /* 0x0000000400007c0c */ /* 0x000fda000bf05270 */
[----:B------:R-:W-:Y:S05]  /*48b0*/  @P0 BRA `(.L_x_85) ;  /* 0x00000000003c0947 */ /* 0x000fea0003800000 */
[----:B------:R-:W1:Y:S01]  /*48c0*/  S2R R2, SR_LANEID ;  /* 0x0000000000027919 */ /* 0x000e620000000000 */
[----:B------:R-:W-:-:S06]  /*48d0*/  ULOP3.LUT UR5, URZ, UR5, URZ, 0x33, !UPT ;  /* 0x00000005ff057292 */ /* 0x000fcc000f8e33ff */
[----:B------:R-:W-:-:S04]  /*48e0*/  IMAD.U32 R0, RZ, RZ, UR5 ;  /* 0x00000005ff007e24 */ /* 0x000fc8000f8e00ff */
[----:B------:R2:W3:Y:S02]  /*48f0*/  REDUX UR7, R0 ;  /* 0x00000000000773c4 */ /* 0x0004e40000000000 */
[----:B------:R4:W-:Y:S01]  /*4900*/  UTCATOMSWS.AND URZ, UR5 ;  /* 0x0000000500ff79e3 */ /* 0x0009e20008000000 */
[----:B--2---:R-:W-:Y:S01]  /*4910*/  LOP3.LUT R0, RZ, UR4, RZ, 0x33, !PT ;  /* 0x00000004ff007c12 */ /* 0x004fe2000f8e33ff */
[----:B------:R-:W-:Y:S02]  /*4920*/  VOTEU.ANY UR4, UPT, PT ;  /* 0x0000000000047886 */ /* 0x000fe400038e0100 */
[----:B------:R-:W-:Y:S02]  /*4930*/  UFLO.U32 UR4, UR4 ;  /* 0x00000004000472bd */ /* 0x000fe400080e0000 */
[----:B------:R-:W2:Y:S04]  /*4940*/  REDUX UR6, R0 ;  /* 0x00000000000673c4 */ /* 0x000ea80000000000 */
[----:B-1----:R-:W-:-:S02]  /*4950*/  ISETP.EQ.U32.AND P0, PT, R2, UR4, PT ;  /* 0x0000000402007c0c */ /* 0x002fc4000bf02070 */
[----:B---3--:R-:W-:-:S11]  /*4960*/  MOV R2, UR7 ;  /* 0x0000000700027c02 */ /* 0x008fd60008000f00 */
[----:B------:R4:W-:Y:S01]  /*4970*/  @P0 ATOMS.AND RZ, [UR8+0x14], R2 ;  /* 0x00001402ffff098c */ /* 0x0009e2000a800008 */
[----:B--2---:R-:W-:-:S05]  /*4980*/  IMAD.U32 R0, RZ, RZ, UR6 ;  /* 0x00000006ff007e24 */ /* 0x004fca000f8e00ff */
[----:B------:R4:W-:Y:S01]  /*4990*/  @P0 ATOMS.AND RZ, [UR8+0x18], R0 ;  /* 0x00001800ffff098c */ /* 0x0009e2000a800008 */
[----:B------:R-:W-:Y:S05]  /*49a0*/  BRA `(.L_x_86) ;  /* 0x0000000000147947 */ /* 0x000fea0003800000 */
.L_x_85:
[----:B------:R-:W-:Y:S02]  /*49b0*/  MOV R2, 0x49d0 ;  /* 0x000049d000027802 */ /* 0x000fe40000000f00 */
[----:B-----5:R-:W-:Y:S05]  /*49c0*/  CALL.REL.NOINC `($__internal_0_$__cuda_sm10x_tcgen05_guardrail_trap_col_being_dealloced_not_returned_by_alloc) ;  /* 0x0000003400087944 */ /* 0x020fea0003c00000 */
[----:B------:R-:W-:Y:S05]  /*49d0*/  BRA `(.L_x_86) ;  /* 0x0000000000087947 */ /* 0x000fea0003800000 */
.L_x_84:
[----:B------:R-:W-:Y:S02]  /*49e0*/  MOV R2, 0x4a00 ;  /* 0x00004a0000027802 */ /* 0x000fe40000000f00 */
[----:B-----5:R-:W-:Y:S05]  /*49f0*/  CALL.REL.NOINC `($__internal_2_$__cuda_sm10x_tcgen05_guardrail_trap_unallocated_columns_being_dealloced) ;  /* 0x0000003400147944 */ /* 0x020fea0003c00000 */
.L_x_86:
[----:B------:R-:W-:Y:S01]  /*4a00*/  NOP ;  /* 0x0000000000007918 */ /* 0x000fe20000000000 */
[----:B----4-:R-:W-:Y:S05]  /*4a10*/  EXIT ;  /* 0x000000000000794d */ /* 0x010fea0003800000 */
.L_x_57:
[----:B------:R-:W-:-:S09]  /*4a20*/  UISETP.NE.OR UP5, UPT, UR10, 0x3, !UP5 ;  /* 0x000000030a00788c */ /* 0x000fd2000efa5670 */
[----:B------:R-:W-:Y:S05]  /*4a30*/  BRA.U UP5, `(.L_x_87) ;  /* 0x0000000d05107547 */ /* 0x000fea000b800000 */
[----:B------:R-:W1:Y:S01]  /*4a40*/  LDC R0, c[0x0][0xb30] ;  /* 0x0002cc00ff007b82 */ /* 0x000e620000000800 */
[----:B------:R-:W2:Y:S01]  /*4a50*/  LDCU.64 UR4, c[0x0][0x888] ;  /* 0x00011100ff0477ac */ /* 0x000ea20008000a00 */
[----:B------:R-:W-:Y:S02]  /*4a60*/  HFMA2 R25, -RZ, RZ, 0, 0 ;  /* 0x00000000ff197431 */ /* 0x000fe400000001ff */
[----:B------:R-:W-:Y:S01]  /*4a70*/  IMAD.MOV.U32 R27, RZ, RZ, 0x1 ;  /* 0x00000001ff1b7424 */ /* 0x000fe200078e00ff */
[----:B------:R-:W-:Y:S01]  /*4a80*/  MOV R23, 0x2000 ;  /* 0x0000200000177802 */ /* 0x000fe20000000f00 */
[----:B------:R-:W3:Y:S01]  /*4a90*/  LDCU.64 UR16, c[0x0][0x890] ;  /* 0x00011200ff1077ac */ /* 0x000ee20008000a00 */
[----:B------:R-:W-:Y:S01]  /*4aa0*/  IMAD.MOV.U32 R26, RZ, RZ, RZ ;  /* 0x000000ffff1a7224 */ /* 0x000fe200078e00ff */
[----:B------:R-:W4:Y:S01]  /*4ab0*/  LDC R22, c[0x0][0x370] ;  /* 0x0000dc00ff167b82 */ /* 0x000f220000000800 */
[----:B------:R-:W-:Y:S01]  /*4ac0*/  UMOV UR7, 0x400 ;  /* 0x0000040000077882 */ /* 0x000fe20000000000 */
[----:B------:R-:W-:-:S02]  /*4ad0*/  UPLOP3.LUT UP1, UPT, UPT, UPT, UPT, 0x40, 0x4 ;  /* 0x000000000004789c */ /* 0x000fc40003f2e870 */
[----:B------:R-:W-:Y:S01]  /*4ae0*/  ULEA UR7, UR46, UR7, 0x18 ;  /* 0x000000072e077291 */ /* 0x000fe2000f8ec0ff */
[----:B------:R-:W-:-:S03]  /*4af0*/  UMOV UR13, URZ ;  /* 0x000000ff000d7c82 */ /* 0x000fc60008000000 */
[----:B------:R-:W4:Y:S01]  /*4b00*/  LDC R3, c[0x0][0xb0c] ;  /* 0x0002c300ff037b82 */ /* 0x000f220000000800 */
[----:B--2---:R-:W-:Y:S02]  /*4b10*/  UISETP.NE.U32.AND UP2, UPT, UR4, URZ, UPT ;  /* 0x000000ff0400728c */ /* 0x004fe4000bf45070 */
[----:B---3--:R-:W-:-:S05]  /*4b20*/  UISETP.NE.U32.AND UP3, UPT, UR16, URZ, UPT ;  /* 0x000000ff1000728c */ /* 0x008fca000bf65070 */
[----:B------:R-:W2:Y:S01]  /*4b30*/  LDC R20, c[0x0][0xb20] ;  /* 0x0002c800ff147b82 */ /* 0x000ea20000000800 */
[----:B-1----:R-:W-:Y:S01]  /*4b40*/  ISETP.NE.AND P1, PT, R0, 0x1, PT ;  /* 0x000000010000780c */ /* 0x002fe20003f25270 */
[----:B------:R-:W-:Y:S02]  /*4b50*/  UISETP.NE.AND.EX UP2, UPT, UR5, URZ, UPT, UP2 ;  /* 0x000000ff0500728c */ /* 0x000fe4000bf45320 */
[----:B------:R-:W-:-:S04]  /*4b60*/  UISETP.NE.AND.EX UP3, UPT, UR17, URZ, UPT, UP3 ;  /* 0x000000ff1100728c */ /* 0x000fc8000bf65330 */
[----:B------:R-:W1:Y:S08]  /*4b70*/  LDC.64 R28, c[0x0][0x348] ;  /* 0x0000d200ff1c7b82 */ /* 0x000e700000000a00 */
[----:B------:R-:W3:Y:S08]  /*4b80*/  LDC.64 R14, c[0x0][0xb10] ;  /* 0x0002c400ff0e7b82 */ /* 0x000ef00000000a00 */
[----:B------:R-:W1:Y:S08]  /*4b90*/  LDC.64 R6, c[0x0][0xb18] ;  /* 0x0002c600ff067b82 */ /* 0x000e700000000a00 */
[----:B------:R-:W1:Y:S08]  /*4ba0*/  LDC.64 R4, c[0x0][0xb28] ;  /* 0x0002ca00ff047b82 */ /* 0x000e700000000a00 */
[----:B--2-4-:R-:W1:Y:S02]  /*4bb0*/  LDC R21, c[0x0][0x374] ;  /* 0x0000dd00ff157b82 */ /* 0x014e640000000800 */
.L_x_95:
[C---:B------:R-:W-:Y:S02]  /*4bc0*/  LEA R0, R26.reuse, UR7, 0x3 ;  /* 0x000000071a007c11 */ /* 0x040fe4000f8e18ff */
[----:B------:R-:W-:Y:S02]  /*4bd0*/  SHF.L.U32 R2, R25, 0x1f, RZ ;  /* 0x0000001f19027819 */ /* 0x000fe400000006ff */
[----:B------:R-:W-:Y:S02]  /*4be0*/  LEA R16, R26, UR7, 0x4 ;  /* 0x000000071a107c11 */ /* 0x000fe4000f8e20ff */
[----:B--2---:R-:W2:Y:S02]  /*4bf0*/  SYNCS.PHASECHK.TRANS64.TRYWAIT P0, [R0+URZ+0x50], R2 ;  /* 0x00005002000075a7 */ /* 0x004ea400080011ff */
[----:B--2---:R-:W-:Y:S05]  /*4c00*/  @!P0 BRA `(.L_x_88) ;  /* 0x0000002c00e08947 */ /* 0x004fea0003800000 */
.L_x_148:
[----:B------:R-:W-:Y:S01]  /*4c10*/  ISETP.GE.AND P0, PT, R40, 0x1, PT ;  /* 0x000000012800780c */ /* 0x000fe20003f06270 */
[----:B------:R-:W4:Y:S01]  /*4c20*/  LDS.128 R16, [R16+0xe0] ;  /* 0x0000e00010107984 */ /* 0x000f220000000c00 */
[----:B------:R-:W-:Y:S01]  /*4c30*/  ISETP.NE.U32.AND P4, PT, RZ, UR16, PT ;  /* 0x00000010ff007c0c */ /* 0x000fe2000bf85070 */
[----:B--2---:R-:W-:Y:S03]  /*4c40*/  VIADD R0, R0, 0x60 ;  /* 0x0000006000007836 */ /* 0x004fe60000000000 */
[----:B------:R-:W-:Y:S01]  /*4c50*/  ISETP.NE.AND.EX P4, PT, RZ, UR17, PT, P4 ;  /* 0x00000011ff007c0c */ /* 0x000fe2000bf85340 */
[----:B------:R-:W-:Y:S01]  /*4c60*/  @!PT LDS RZ, [RZ] ;  /* 0x00000000fffff984 */ /* 0x000fe20000000800 */
[----:B------:R-:W-:Y:S01]  /*4c70*/  @!PT LDS RZ, [RZ] ;  /* 0x00000000fffff984 */ /* 0x000fe20000000800 */
[----:B------:R-:W-:Y:S01]  /*4c80*/  @!PT LDS RZ, [RZ] ;  /* 0x00000000fffff984 */ /* 0x000fe20000000800 */
[----:B------:R-:W-:Y:S01]  /*4c90*/  @!PT LDS RZ, [RZ] ;  /* 0x00000000fffff984 */ /* 0x000fe20000000800 */
[----:B------:R2:W-:Y:S06]  /*4ca0*/  MEMBAR.ALL.CTA ;  /* 0x0000000000007992 */ /* 0x0005ec0000008000 */
[----:B--2---:R-:W2:Y:S01]  /*4cb0*/  FENCE.VIEW.ASYNC.S ;  /* 0x00000000000073c6 */ /* 0x004ea20000000000 */
[----:B------:R-:W-:Y:S04]  /*4cc0*/  PRMT R0, RZ, 0x654, R0 ;  /* 0x00000654ff007816 */ /* 0x000fe80000000000 */
[----:B--2---:R2:W-:Y:S01]  /*4cd0*/  SYNCS.ARRIVE.TRANS64.RED.A1T0 RZ, [R0+URZ], RZ ;  /* 0x000000ff00ff79a7 */ /* 0x0045e200081004ff */
[----:B----4-:R-:W-:Y:S11]  /*4ce0*/  LOP3.LUT P3, RZ, R18, 0x1, RZ, 0xc0, !PT ;  /* 0x0000000112ff7812 */ /* 0x010ff6000786c0ff */
[----:B------:R-:W-:Y:S02]  /*4cf0*/  @!UPT UIADD3 URZ, UPT, UPT, URZ, URZ, URZ ;  /* 0x000000fffffff290 */ /* 0x000fe4000fffe0ff */
[----:B------:R-:W-:Y:S02]  /*4d00*/  @P3 MOV R11, R16 ;  /* 0x00000010000b3202 */ /* 0x000fe40000000f00 */
[----:B------:R-:W-:Y:S01]  /*4d10*/  @P3 LOP3.LUT R10, R17, 0xffff, RZ, 0xc0, !PT ;  /* 0x0000ffff110a3812 */ /* 0x000fe200078ec0ff */
[----:B--2---:R-:W-:Y:S06]  /*4d20*/  @!P0 BRA `(.L_x_89) ;  /* 0x0000000000a48947 */ /* 0x004fec0003800000 */
[-C--:B-1----:R-:W-:Y:S01]  /*4d30*/  IMAD.HI.U32 R0, R21, R7.reuse, RZ ;  /* 0x0000000715007227 */ /* 0x082fe200078e00ff */
[----:B------:R-:W-:Y:S02]  /*4d40*/  ISETP.NE.AND P0, PT, R6, 0x1, PT ;  /* 0x000000010600780c */ /* 0x000fe40003f05270 */
[----:B------:R-:W-:Y:S01]  /*4d50*/  ISETP.NE.AND P2, PT, R40, 0x1, PT ;  /* 0x000000012800780c */ /* 0x000fe20003f45270 */
[----:B---3--:R-:W-:Y:S01]  /*4d60*/  IMAD.HI.U32 R9, R22, R14, RZ ;  /* 0x0000000e16097227 */ /* 0x008fe200078e00ff */
[----:B------:R-:W-:Y:S02]  /*4d70*/  SHF.R.U32.HI R0, RZ, R20, R0 ;  /* 0x00000014ff007219 */ /* 0x000fe40000011600 */
[----:B------:R-:W-:Y:S01]  /*4d80*/  ISETP.NE.AND P5, PT, R3, 0x1, PT ;  /* 0x000000010300780c */ /* 0x000fe20003fa5270 */
[----:B------:R-:W-:Y:S01]  /*4d90*/  IMAD.HI.U32 R13, R10, R7, RZ ;  /* 0x000000070a0d7227 */ /* 0x000fe200078e00ff */
[----:B------:R-:W-:Y:S02]  /*4da0*/  SHF.R.U32.HI R9, RZ, R15, R9 ;  /* 0x0000000fff097219 */ /* 0x000fe40000011609 */
[----:B------:R-:W-:Y:S01]  /*4db0*/  SEL R0, R21, R0, !P0 ;  /* 0x0000000015007207 */ /* 0x000fe20004000000 */
[----:B------:R-:W-:Y:S01]  /*4dc0*/  IMAD.HI.U32 R12, R11, R14, RZ ;  /* 0x0000000e0b0c7227 */ /* 0x000fe200078e00ff */
[----:B------:R-:W-:Y:S03]  /*4dd0*/  SEL R9, R22, R9, !P5 ;  /* 0x0000000916097207 */ /* 0x000fe60006800000 */
[-C--:B------:R-:W-:Y:S01]  /*4de0*/  IMAD.HI.U32 R8, R0, R4.reuse, RZ ;  /* 0x0000000400087227 */ /* 0x080fe200078e00ff */
[----:B------:R-:W-:Y:S03]  /*4df0*/  SHF.R.U32.HI R12, RZ, R15, R12 ;  /* 0x0000000fff0c7219 */ /* 0x000fe6000001160c */
[----:B------:R-:W-:Y:S01]  /*4e00*/  IMAD.HI.U32 R2, R9, R4, RZ ;  /* 0x0000000409027227 */ /* 0x000fe200078e00ff */
[-C--:B------:R-:W-:Y:S02]  /*4e10*/  @P2 SHF.R.U32.HI R0, RZ, R5.reuse, R8 ;  /* 0x00000005ff002219 */ /* 0x080fe40000011608 */
[----:B------:R-:W-:Y:S02]  /*4e20*/  SHF.R.U32.HI R8, RZ, R20, R13 ;  /* 0x00000014ff087219 */ /* 0x000fe4000001160d */
[----:B------:R-:W-:Y:S01]  /*4e30*/  @P2 SHF.R.U32.HI R9, RZ, R5, R2 ;  /* 0x00000005ff092219 */ /* 0x000fe20000011602 */
[----:B------:R-:W-:Y:S01]  /*4e40*/  IMAD R0, R40, R0, RZ ;  /* 0x0000000028007224 */ /* 0x000fe200078e02ff */
[----:B------:R-:W-:Y:S02]  /*4e50*/  SEL R8, R10, R8, !P0 ;  /* 0x000000080a087207 */ /* 0x000fe40004000000 */
[----:B------:R-:W-:Y:S01]  /*4e60*/  SEL R2, R11, R12, !P5 ;  /* 0x0000000c0b027207 */ /* 0x000fe20006800000 */
[----:B------:R-:W-:Y:S01]  /*4e70*/  IMAD R12, R40, R9, RZ ;  /* 0x00000009280c7224 */ /* 0x000fe200078e02ff */
[C---:B------:R-:W-:Y:S01]  /*4e80*/  ISETP.GE.AND P0, PT, R8.reuse, R0, PT ;  /* 0x000000000800720c */ /* 0x040fe20003f06270 */
[----:B------:R-:W-:Y:S03]  /*4e90*/  IMAD.HI.U32 R0, R8, R4, RZ ;  /* 0x0000000408007227 */ /* 0x000fe600078e00ff */
[----:B------:R-:W-:Y:S02]  /*4ea0*/  ISETP.GE.OR P0, PT, R2, R12, P0 ;  /* 0x0000000c0200720c */ /* 0x000fe40000706670 */
[-C--:B------:R-:W-:Y:S04]  /*4eb0*/  SHF.R.U32.HI R0, RZ, R5.reuse, R0 ;  /* 0x00000005ff007219 */ /* 0x080fe80000011600 */
[----:B------:R-:W-:Y:S05]  /*4ec0*/  SEL R13, R8, R0, !P2 ;  /* 0x00000000080d7207 */ /* 0x000fea0005000000 */
[----:B------:R-:W-:Y:S02]  /*4ed0*/  IMAD.MOV R12, RZ, RZ, -R13 ;  /* 0x000000ffff0c7224 */ /* 0x000fe400078e0a0d */
[----:B------:R-:W-:Y:S04]  /*4ee0*/  @!P0 IMAD.HI.U32 R0, R2, R4, RZ ;  /* 0x0000000402008227 */ /* 0x000fe800078e00ff */
[----:B------:R-:W-:Y:S01]  /*4ef0*/  IMAD R12, R40, R12, R8 ;  /* 0x0000000c280c7224 */ /* 0x000fe200078e0208 */
[----:B------:R-:W-:Y:S04]  /*4f00*/  @!P0 SHF.R.U32.HI R0, RZ, R5, R0 ;  /* 0x00000005ff008219 */ /* 0x000fe80000011600 */
[----:B------:R-:W-:Y:S04]  /*4f10*/  @!P0 SEL R0, R2, R0, !P2 ;  /* 0x0000000002008207 */ /* 0x000fe80005000000 */
[----:B------:R-:W-:Y:S01]  /*4f20*/  @!P0 IADD3 R13, PT, PT, R13, -R0, RZ ;  /* 0x800000000d0d8210 */ /* 0x000fe20007ffe0ff */
[----:B------:R-:W-:Y:S01]  /*4f30*/  @!P0 IMAD R0, R9, R12, R0 ;  /* 0x0000000c09008224 */ /* 0x000fe200078e0200 */
[----:B------:R-:W-:Y:S01]  /*4f40*/  IADD3 R9, PT, PT, -R8, RZ, RZ ;  /* 0x000000ff08097210 */ /* 0x000fe20007ffe1ff */
[--C-:B------:R-:W-:Y:S02]  /*4f50*/  IMAD.MOV R12, RZ, RZ, -R2.reuse ;  /* 0x000000ffff0c7224 */ /* 0x100fe400078e0a02 */
[----:B------:R-:W-:Y:S02]  /*4f60*/  @!P0 IMAD R8, R13, R40, R2 ;  /* 0x000000280d088224 */ /* 0x000fe400078e0202 */
[----:B------:R-:W-:Y:S02]  /*4f70*/  @!P0 IMAD.MOV.U32 R2, RZ, RZ, R0 ;  /* 0x000000ffff028224 */ /* 0x000fe400078e0000 */
[----:B------:R-:W-:Y:S02]  /*4f80*/  IMAD R11, R3, R12, R11 ;  /* 0x0000000c030b7224 */ /* 0x000fe400078e020b */
[----:B------:R-:W-:Y:S02]  /*4f90*/  IMAD R10, R6, R9, R10 ;  /* 0x00000009060a7224 */ /* 0x000fe400078e020a */
[----:B------:R-:W-:Y:S02]  /*4fa0*/  IMAD R11, R2, R3, R11 ;  /* 0x00000003020b7224 */ /* 0x000fe400078e020b */
[----:B------:R-:W-:Y:S02]  /*4fb0*/  IMAD R10, R8, R6, R10 ;  /* 0x00000006080a7224 */ /* 0x000fe400078e020a */
.L_x_89:
[----:B------:R-:W-:Y:S05]  /*4fc0*/  BRA.U UP1, `(.L_x_90) ;  /* 0x0000000101107547 */ /* 0x000fea000b800000 */
[----:B------:R-:W-:Y:S04]  /*4fd0*/  MOV R2, UR37 ;  /* 0x0000002500027c02 */ /* 0x000fe80008000f00 */
[----:B------:R-:W-:Y:S04]  /*4fe0*/  SHF.L.U32 R2, R2, 0x1f, RZ ;  /* 0x0000001f02027819 */ /* 0x000fe800000006ff */
[----:B------:R-:W2:Y:S02]  /*4ff0*/  SYNCS.PHASECHK.TRANS64.TRYWAIT P0, [UR7+0x48], R2 ;  /* 0x00004802ff0075a7 */ /* 0x000ea40008001107 */
[----:B--2---:R-:W-:Y:S05]  /*5000*/  @!P0 BRA `(.L_x_91) ;  /* 0x0000002800f48947 */ /* 0x004fea0003800000 */
.L_x_90:
[----:B------:R-:W-:Y:S05]  /*5010*/  BRA.U !UP3, `(.L_x_92) ;  /* 0x000000010b347547 */ /* 0x000fea000b800000 */
[----:B------:R-:W-:Y:S01]  /*5020*/  UPLOP3.LUT UP0, UPT, UPT, UPT, UP2, 0x80, 0x8 ;  /* 0x000000000008789c */ /* 0x000fe20003f0f020 */
[----:B--2---:R-:W-:Y:S02]  /*5030*/  HFMA2 R0, -RZ, RZ, 0, 5.9604644775390625e-08 ;  /* 0x00000001ff007431 */ /* 0x004fe400000001ff */
[----:B------:R-:W-:Y:S03]  /*5040*/  IMAD.MOV.U32 R98, RZ, RZ, 0x1 ;  /* 0x00000001ff627424 */ /* 0x000fe600078e00ff */
[----:B------:R-:W-:Y:S05]  /*5050*/  PLOP3.LUT P0, PT, PT, PT, UP0, 0x80, 0x8 ;  /* 0x000000000008781c */ /* 0x000fea0003f0f008 */
[----:B------:R-:W2:Y:S01]  /*5060*/  @UP0 LDCU.64 UR4, c[0x0][0x888] ;  /* 0x00011100ff0407ac */ /* 0x000ea20008000a00 */
[----:B------:R-:W-:Y:S07]  /*5070*/  @UP0 UIMAD UR6, UR60, UR16, URZ ;  /* 0x000000103c0602a4 */ /* 0x000fee000f8e02ff */
[----:B------:R-:W-:Y:S01]  /*5080*/  @!P0 PRMT R98, R0, 0x7610, R98 ;  /* 0x0000761000628816 */ /* 0x000fe20000000062 */
[----:B--2---:R-:W-:Y:S06]  /*5090*/  @UP0 UIMAD.WIDE UR4, UR6, 0x4, UR4 ;  /* 0x00000004060408a5 */ /* 0x004fec000f8e0204 */
[----:B-----5:R-:W-:Y:S01]  /*50a0*/  IMAD.U32 R48, RZ, RZ, UR4 ;  /* 0x00000004ff307e24 */ /* 0x020fe2000f8e00ff */
[----:B------:R-:W-:Y:S04]  /*50b0*/  MOV R49, UR5 ;  /* 0x0000000500317c02 */ /* 0x000fe80008000f00 */
[----:B------:R-:W2:Y:S01]  /*50c0*/  @!UP0 LDCU UR4, c[0x0][0x880] ;  /* 0x00011000ff0487ac */ /* 0x000ea20008000800 */
[----:B------:R4:W5:Y:S02]  /*50d0*/  @P0 LDG.E R48, desc[UR44][R48.64] ;  /* 0x0000002c30300981 */ /* 0x000964000c1e1900 */
[----:B--2-4-:R-:W-:Y:S07]  /*50e0*/  @!P0 IMAD.U32 R48, RZ, RZ, UR4 ;  /* 0x00000004ff308e24 */ /* 0x014fee000f8e00ff */
.L_x_92:
[----:B-----5:R-:W-:Y:S01]  /*50f0*/  @!P4 FSETP.EQ.AND P5, PT, R48, RZ, PT ;  /* 0x000000ff3000c20b */ /* 0x020fe20003fa2000 */
[----:B------:R-:W-:Y:S01]  /*5100*/  @!UPT UIADD3 URZ, UPT, UPT, URZ, URZ, URZ ;  /* 0x000000fffffff290 */ /* 0x000fe2000fffe0ff */
[----:B------:R-:W-:Y:S11]  /*5110*/  @!P4 BRA `(.L_x_93) ;  /* 0x000000000014c947 */ /* 0x000ff60003800000 */
[----:B------:R-:W-:Y:S02]  /*5120*/  LOP3.LUT P0, RZ, R98, 0xff, RZ, 0xc0, !PT ;  /* 0x000000ff62ff7812 */ /* 0x000fe4000780c0ff */
[----:B------:R-:W-:Y:S04]  /*5130*/  PLOP3.LUT P5, PT, PT, PT, UP0, 0x80, 0x8 ;  /* 0x000000000008781c */ /* 0x000fe80003faf008 */
[----:B------:R-:W-:Y:S07]  /*5140*/  PLOP3.LUT P5, PT, P5, PT, PT, 0x8, 0x80 ;  /* 0x000000000080781c */ /* 0x000fee0002fae170 */
[----:B------:R-:W-:Y:S11]  /*5150*/  @P0 FSETP.EQ.AND P5, PT, R48, RZ, PT ;  /* 0x000000ff3000020b */ /* 0x000ff60003fa2000 */
[----:B------:R-:W-:Y:S02]  /*5160*/  @!UPT UIADD3 URZ, UPT, UPT, URZ, URZ, URZ ;  /* 0x000000fffffff290 */ /* 0x000fe4000fffe0ff */
.L_x_93:
[----:B------:R-:W4:Y:S01]  /*5170*/  LDC.64 R8, c[0x0][0xb10] ;  /* 0x0002c400ff087b82 */ /* 0x000f220000000a00 */
[----:B------:R-:W-:Y:S01]  /*5180*/  ULEA UR5, UR13, UR7, 0x3 ;  /* 0x000000070d057291 */ /* 0x000fe2000f8e18ff */
[----:B------:R-:W-:Y:S01]  /*5190*/  SHF.L.U32 R30, R27, 0x1f, RZ ;  /* 0x0000001f1b1e7819 */ /* 0x000fe200000006ff */
[----:B------:R-:W-:Y:S01]  /*51a0*/  VIADD R26, R26, 0x1 ;  /* 0x000000011a1a7836 */ /* 0x000fe20000000000 */
[----:B------:R-:W-:Y:S04]  /*51b0*/  @P3 SHF.R.U32.HI R24, RZ, 0x10, R17 ;  /* 0x00000010ff183819 */ /* 0x000fe80000011611 */
[----:B------:R-:W5:Y:S02]  /*51c0*/  LDC.64 R12, c[0x0][0xb18] ;  /* 0x0002c600ff0c7b82 */ /* 0x000f640000000a00 */
[----:B------:R-:W1:Y:S01]  /*51d0*/  SYNCS.PHASECHK.TRANS64.TRYWAIT P4, [UR5+0x30], R30 ;  /* 0x0000301eff0075a7 */ /* 0x000e620008081105 */
[C---:B----4-:R-:W-:Y:S05]  /*51e0*/  @!P1 IMAD.HI.U32 R8, R11.reuse, R8, RZ ;  /* 0x000000080b089227 */ /* 0x050fea00078e00ff */
[----:B--2---:R-:W2:Y:S01]  /*51f0*/  @!P1 LDC R0, c[0x0][0xb20] ;  /* 0x0002c800ff009b82 */ /* 0x004ea20000000800 */
[----:B------:R-:W-:Y:S01]  /*5200*/  @!P1 SHF.R.U32.HI R8, RZ, R9, R8 ;  /* 0x00000009ff089219 */ /* 0x000fe20000011608 */
[----:B-----5:R-:W-:Y:S01]  /*5210*/  @!P1 IMAD.HI.U32 R13, R10, R13, RZ ;  /* 0x0000000d0a0d9227 */ /* 0x020fe200078e00ff */
[----:B------:R-:W-:Y:S05]  /*5220*/  @!P1 ISETP.NE.AND P0, PT, R12, 0x1, PT ;  /* 0x000000010c00980c */ /* 0x000fea0003f05270 */
[----:B------:R-:W4:Y:S01]  /*5230*/  @!P1 LDC R2, c[0x0][0xb0c] ;  /* 0x0002c300ff029b82 */ /* 0x000f220000000800 */
[----:B--2---:R-:W-:Y:S02]  /*5240*/  @!P1 SHF.R.U32.HI R0, RZ, R0, R13 ;  /* 0x00000000ff009219 */ /* 0x004fe4000001160d */
[----:B----4-:R-:W-:Y:S02]  /*5250*/  @!P1 ISETP.NE.AND P2, PT, R2, 0x1, PT ;  /* 0x000000010200980c */ /* 0x010fe40003f45270 */
[----:B------:R-:W-:Y:S02]  /*5260*/  @!P1 SEL R9, R10, R0, !P0 ;  /* 0x000000000a099207 */ /* 0x000fe40004000000 */
[----:B------:R-:W-:Y:S02]  /*5270*/  ELECT P0, URZ, PT ;  /* 0x0000000000ff782f */ /* 0x000fe40003800000 */
[----:B------:R-:W-:Y:S05]  /*5280*/  @!P1 SEL R8, R11, R8, !P2 ;  /* 0x000000080b089207 */ /* 0x000fea0005000000 */
[----:B------:R-:W-:Y:S02]  /*5290*/  @!P1 IMAD.IADD R0, R9, 0x1, -R8 ;  /* 0x0000000109009824 */ /* 0x000fe400078e0a08 */
[----:B------:R-:W-:Y:S02]  /*52a0*/  @!P1 IMAD.IADD R8, R8, 0x1, -R9 ;  /* 0x0000000108089824 */ /* 0x000fe400078e0a09 */
[----:B------:R-:W-:Y:S02]  /*52b0*/  @!P1 IMAD R11, R0, R2, R11 ;  /* 0x00000002000b9224 */ /* 0x000fe400078e020b */
[----:B------:R-:W-:Y:S01]  /*52c0*/  @!P1 IMAD R10, R8, R12, R10 ;  /* 0x0000000c080a9224 */ /* 0x000fe200078e020a */
[----:B-1----:R-:W-:Y:S06]  /*52d0*/  @!P4 BRA `(.L_x_94) ;  /* 0x000000280058c947 */ /* 0x002fec0003800000 */
.L_x_151:
[----:B------:R-:W-:Y:S01]  /*52e0*/  PLOP3.LUT P5, PT, P5, P0, PT, 0xf2, 0x2f ;  /* 0x00000000002f781c */ /* 0x000fe20002fa1e72 */
[----:B------:R-:W-:Y:S01]  /*52f0*/  UIADD3 UR9, UPT, UPT, UR5, 0x20, URZ ;  /* 0x0000002005097890 */ /* 0x000fe2000fffe0ff */
[----:B------:R-:W-:Y:S01]  /*5300*/  UMOV UR18, 0x0 ;  /* 0x0000000000127882 */ /* 0x000fe20000000000 */
[----:B------:R-:W-:Y:S01]  /*5310*/  UMOV UR19, 0x10000000 ;  /* 0x1000000000137882 */ /* 0x000fe20000000000 */
[----:B------:R-:W-:Y:S01]  /*5320*/  UMOV UR12, UR60 ;  /* 0x0000003c000c7c82 */ /* 0x000fe20008000000 */
[----:B------:R-:W-:Y:S08]  /*5330*/  @P3 R2UR UR60, R24 ;  /* 0x00000000183c32ca */ /* 0x000ff000000e0000 */
[----:B------:R-:W-:Y:S01]  /*5340*/  @!P5 IADD3 R2, P0, PT, R28, 0x580, RZ ;  /* 0x000005801c02d810 */ /* 0x000fe20007f1e0ff */
[----:B------:R-:W-:Y:S01]  /*5350*/  @!P5 IMAD.SHL.U32 R97, R97, 0x20, RZ ;  /* 0x000000206161d824 */ /* 0x000fe200078e00ff */
[----:B------:R-:W-:Y:S01]  /*5360*/  VOTEU.ALL UP1, P5 ;  /* 0x0000000000ff7886 */ /* 0x000fe20002820000 */
[----:B------:R-:W-:Y:S01]  /*5370*/  @!P5 IMAD.SHL.U32 R96, R96, 0x80, RZ ;  /* 0x000000806060d824 */ /* 0x000fe200078e00ff */
[----:B------:R-:W-:Y:S01]  /*5380*/  @!P5 R2UR UR6, R2 ;  /* 0x000000000206d2ca */ /* 0x000fe200000e0000 */
[----:B-1----:R-:W-:Y:S01]  /*5390*/  @!P5 IMAD.X R0, RZ, RZ, R29, P0 ;  /* 0x000000ffff00d224 */ /* 0x002fe200000e061d */
[----:B------:R-:W-:Y:S01]  /*53a0*/  @!P5 R2UR UR10, R97 ;  /* 0x00000000610ad2ca */ /* 0x000fe200000e0000 */
[----:B------:R-:W-:Y:S01]  /*53b0*/  @!UP1 ULEA UR8, UR13, UR7, 0xd ;  /* 0x000000070d089291 */ /* 0x000fe2000f8e68ff */
[----:B------:R-:W-:Y:S01]  /*53c0*/  @!P5 R2UR UR11, R96 ;  /* 0x00000000600bd2ca */ /* 0x000fe200000e0000 */
[----:B------:R-:W-:Y:S01]  /*53d0*/  IMAD.IADD R97, R10, 0x1, R94 ;  /* 0x000000010a617824 */ /* 0x000fe200078e025e */
[----:B------:R-:W-:Y:S01]  /*53e0*/  @!P5 R2UR UR4, R0 ;  /* 0x000000000004d2ca */ /* 0x000fe200000e0000 */
[----:B------:R-:W-:Y:S01]  /*53f0*/  @!UP1 UIADD3 UR8, UPT, UPT, UR8, 0x200, URZ ;  /* 0x0000020008089890 */ /* 0x000fe2000fffe0ff */
[C---:B------:R-:W-:Y:S01]  /*5400*/  ISETP.NE.AND P0, PT, R26.reuse, 0x2, PT ;  /* 0x000000021a00780c */ /* 0x040fe20003f05270 */
[----:B------:R-:W-:Y:S01]  /*5410*/  VOTEU.ALL UP1, P5 ;  /* 0x0000000000ff7886 */ /* 0x000fe20002820000 */
[----:B------:R-:W-:Y:S02]  /*5420*/  IMAD.IADD R96, R11, 0x1, R95 ;  /* 0x000000010b607824 */ /* 0x000fe400078e025f */
[----:B------:R-:W-:Y:S01]  /*5430*/  SEL R0, RZ, 0x1, P0 ;  /* 0x00000001ff007807 */ /* 0x000fe20000000000 */
[----:B------:R-:W-:Y:S01]  /*5440*/  IMAD.U32 R8, RZ, RZ, UR6 ;  /* 0x00000006ff087e24 */ /* 0x000fe2000f8e00ff */
[----:B------:R-:W-:Y:S02]  /*5450*/  SEL R26, R26, RZ, P0 ;  /* 0x000000ff1a1a7207 */ /* 0x000fe40000000000 */
[----:B------:R-:W-:Y:S02]  /*5460*/  LOP3.LUT R25, R25, R0, RZ, 0x3c, !PT ;  /* 0x0000000019197212 */ /* 0x000fe400078e3cff */
[----:B------:R-:W-:Y:S01]  /*5470*/  @!P5 R2UR UR14, R8 ;  /* 0x00000000080ed2ca */ /* 0x000fe200000e0000 */
[----:B------:R-:W-:Y:S01]  /*5480*/  IMAD.U32 R9, RZ, RZ, UR4 ;  /* 0x00000004ff097e24 */ /* 0x000fe2000f8e00ff */
[----:B------:R-:W-:Y:S04]  /*5490*/  UPRMT UR4, UR46, 0x654, UR9 ;  /* 0x000006542e047896 */ /* 0x000fe80008000009 */
[----:B------:R-:W-:Y:S11]  /*54a0*/  @!P5 R2UR UR15, R9 ;  /* 0x00000000090fd2ca */ /* 0x000ff600000e0000 */
[----:B------:R-:W-:Y:S02]  /*54b0*/  @!UPT UIADD3 URZ, UPT, UPT, URZ, URZ, URZ ;  /* 0x000000fffffff290 */ /* 0x000fe4000fffe0ff */
[----:B------:R2:W-:Y:S01]  /*54c0*/  @!UP1 UTMALDG.3D [UR8], [UR14], desc[UR18] ;  /* 0x000012080e0095b4 */ /* 0x0005e20008011000 */
[----:B------:R2:W-:Y:S01]  /*54d0*/  @!P5 SYNCS.ARRIVE.TRANS64.RED.A0TR RZ, [UR5+0x20], R23 ;  /* 0x00002017ffffd9a7 */ /* 0x0005e20008300405 */
[----:B------:R-:W-:Y:S01]  /*54e0*/  SYNCS.ARRIVE.TRANS64.RED.A1T0 RZ, [UR4], RZ ;  /* 0x000000ffffff79a7 */ /* 0x000fe20008100404 */
[----:B------:R-:W-:Y:S04]  /*54f0*/  UIADD3 UR4, UPT, UPT, UR13, 0x1, URZ ;  /* 0x000000010d047890 */ /* 0x000fe8000fffe0ff */
[----:B------:R-:W-:Y:S04]  /*5500*/  UISETP.NE.AND UP1, UPT, UR4, 0x2, UPT ;  /* 0x000000020400788c */ /* 0x000fe8000bf25270 */
[----:B------:R-:W-:Y:S02]  /*5510*/  USEL UR5, URZ, 0x1, UP1 ;  /* 0x00000001ff057887 */ /* 0x000fe40008800000 */
[----:B------:R-:W-:Y:S02]  /*5520*/  USEL UR13, UR4, URZ, UP1 ;  /* 0x000000ff040d7287 */ /* 0x000fe40008800000 */
[----:B------:R-:W-:Y:S02]  /*5530*/  UPLOP3.LUT UP1, UPT, UPT, UPT, UPT, 0x80, 0x8 ;  /* 0x000000000008789c */ /* 0x000fe40003f2f070 */
[----:B------:R-:W-:Y:S01]  /*5540*/  LOP3.LUT R27, R27, UR5, RZ, 0x3c, !PT ;  /* 0x000000051b1b7c12 */ /* 0x000fe2000f8e3cff */
[----:B------:R-:W-:Y:S08]  /*5550*/  @P3 BRA `(.L_x_95) ;  /* 0xfffffff400983947 */ /* 0x000ff0000383ffff */
[----:B------:R-:W-:Y:S01]  /*5560*/  UIADD3 UR7, UPT, UPT, UR7, 0x30, URZ ;  /* 0x0000003007077890 */ /* 0x000fe2000fffe0ff */
[----:B------:R-:W-:-:S03]  /*5570*/  SHF.L.U32 R2, R27, 0x1f, RZ ;  /* 0x0000001f1b027819 */ /* 0x000fc600000006ff */
[----:B------:R-:W-:-:S09]  /*5580*/  ULEA UR4, UR13, UR7, 0x3 ;  /* 0x000000070d047291 */ /* 0x000fd2000f8e18ff */
[----:B------:R-:W1:Y:S02]  /*5590*/  SYNCS.PHASECHK.TRANS64.TRYWAIT P0, [UR4], R2 ;  /* 0x00000002ff0075a7 */ /* 0x000e640008001104 */
[----:B-1----:R-:W-:Y:S05]  /*55a0*/  @!P0 BRA `(.L_x_96) ;  /* 0x0000002400bc8947 */ /* 0x002fea0003800000 */
.L_x_153:
[----:B------:R-:W-:-:S04]  /*55b0*/  UIADD3 UR4, UPT, UPT, UR13, 0x1, URZ ;  /* 0x000000010d047890 */ /* 0x000fc8000fffe0ff */
[----:B------:R-:W-:-:S04]  /*55c0*/  UISETP.NE.AND UP0, UPT, UR4, 0x2, UPT ;  /* 0x000000020400788c */ /* 0x000fc8000bf05270 */
[----:B------:R-:W-:Y:S02]  /*55d0*/  USEL UR5, URZ, 0x1, UP0 ;  /* 0x00000001ff057887 */ /* 0x000fe40008000000 */
[----:B------:R-:W-:-:S04]  /*55e0*/  USEL UR4, UR4, URZ, UP0 ;  /* 0x000000ff04047287 */ /* 0x000fc80008000000 */
[----:B------:R-:W-:Y:S01]  /*55f0*/  ULEA UR4, UR4, UR7, 0x3 ;  /* 0x0000000704047291 */ /* 0x000fe2000f8e18ff */
[----:B-1----:R-:W-:-:S04]  /*5600*/  LOP3.LUT R2, R27, UR5, RZ, 0x3c, !PT ;  /* 0x000000051b027c12 */ /* 0x002fc8000f8e3cff */
[----:B------:R-:W-:Y:S01]  /*5610*/  SHF.L.U32 R2, R2, 0x1f, RZ ;  /* 0x0000001f02027819 */ /* 0x000fe200000006ff */
[----:B------:R-:W-:-:S07]  /*5620*/  IMAD.U32 R0, RZ, RZ, UR4 ;  /* 0x00000004ff007e24 */ /* 0x000fce000f8e00ff */
.L_x_97:
[----:B-1----:R1:W4:Y:S02]  /*5630*/  SYNCS.PHASECHK.TRANS64.TRYWAIT P0, [R0+URZ], R2 ;  /* 0x00000002000075a7 */ /* 0x00232400080011ff */
[----:B----4-:R-:W-:Y:S05]  /*5640*/  @!P0 NANOSLEEP.SYNCS 0x989680 ;  /* 0x009896800000895d */ /* 0x010fea0003900000 */
[----:B------:R-:W4:Y:S02]  /*5650*/  @!P0 SYNCS.PHASECHK.TRANS64 P0, [R0+URZ], R2 ;  /* 0x00000002000085a7 */ /* 0x000f2400080010ff */
[----:B--2-4-:R-:W-:Y:S05]  /*5660*/  @P0 EXIT ;  /* 0x000000000000094d */ /* 0x014fea0003800000 */
[----:B------:R-:W-:Y:S05]  /*5670*/  BRA `(.L_x_97) ;  /* 0xfffffffc00ec7947 */ /* 0x000fea000383ffff */
.L_x_87:
[----:B------:R-:W-:-:S06]  /*5680*/  UISETP.GE.AND UP1, UPT, UR10, 0x4, UPT ;  /* 0x000000040a00788c */ /* 0x000fcc000bf26270 */
[----:B------:R-:W-:-:S13]  /*5690*/  PLOP3.LUT P0, PT, PT, PT, UP1, 0x80, 0x8 ;  /* 0x000000000008781c */ /* 0x000fda0003f0f018 */
[----:B------:R-:W-:Y:S05]  /*56a0*/  @!P0 EXIT ;  /* 0x000000000000894d */ /* 0x000fea0003800000 */
[----:B------:R-:W-:Y:S01]  /*56b0*/  BAR.SYNC.DEFER_BLOCKING 0x6, 0xa0 ;  /* 0x0182800000007b1d */ /* 0x000fe20000010000 */
[C---:B------:R-:W-:Y:S01]  /*56c0*/  IMAD.SHL.U32 R2, R112.reuse, 0x20, RZ ;  /* 0x0000002070027824 */ /* 0x040fe200078e00ff */
[C---:B------:R-:W-:Y:S01]  /*56d0*/  LOP3.LUT R110, R112.reuse, 0x2, RZ, 0xc0, !PT ;  /* 0x00000002706e7812 */ /* 0x040fe200078ec0ff */
[C---:B------:R-:W-:Y:S01]  /*56e0*/  IMAD.SHL.U32 R111, R112.reuse, 0x4, RZ ;  /* 0x00000004706f7824 */ /* 0x040fe200078e00ff */
[C---:B------:R-:W-:Y:S01]  /*56f0*/  LOP3.LUT R113, R112.reuse, 0x60, RZ, 0xc0, !PT ;  /* 0x0000006070717812 */ /* 0x040fe200078ec0ff */
[----:B------:R-:W-:Y:S01]  /*5700*/  IMAD.U32 R46, R112, 0x10000, RZ ;  /* 0x00010000702e7824 */ /* 0x000fe200078e00ff */
[----:B------:R-:W-:Y:S02]  /*5710*/  UMOV UR36, 0x400 ;  /* 0x0000040000247882 */ /* 0x000fe40000000000 */
[----:B------:R-:W1:Y:S01]  /*5720*/  LDC R102, c[0x0][0x370] ;  /* 0x0000dc00ff667b82 */ /* 0x000e620000000800 */
[----:B------:R-:W-:Y:S01]  /*5730*/  ULEA UR36, UR46, UR36, 0x18 ;  /* 0x000000242e247291 */ /* 0x000fe2000f8ec0ff */
[----:B------:R-:W-:Y:S01]  /*5740*/  LOP3.LUT R3, R2, 0xc0, RZ, 0xc0, !PT ;  /* 0x000000c002037812 */ /* 0x000fe200078ec0ff */
[----:B------:R-:W-:Y:S01]  /*5750*/  IMAD.MOV R110, RZ, RZ, -R110 ;  /* 0x000000ffff6e7224 */ /* 0x000fe200078e0a6e */
[----:B------:R-:W-:Y:S01]  /*5760*/  LOP3.LUT R112, R112, 0x4, RZ, 0xc0, !PT ;  /* 0x0000000470707812 */ /* 0x000fe200078ec0ff */
[----:B------:R-:W-:Y:S01]  /*5770*/  UIADD3 UR39, UPT, UPT, UR36, 0x200, URZ ;  /* 0x0000020024277890 */ /* 0x000fe2000fffe0ff */
[----:B------:R-:W-:Y:S01]  /*5780*/  LOP3.LUT R111, R3, 0x18, R111, 0xf8, !PT ;  /* 0x00000018036f7812 */ /* 0x000fe200078ef86f */
[----:B------:R-:W-:Y:S01]  /*5790*/  HFMA2 R45, -RZ, RZ, 0, 0 ;  /* 0x00000000ff2d7431 */ /* 0x000fe200000001ff */
[----:B------:R-:W2:Y:S01]  /*57a0*/  LDC R42, c[0x0][0xb0c] ;  /* 0x0002c300ff2a7b82 */ /* 0x000ea20000000800 */
[----:B------:R-:W-:Y:S01]  /*57b0*/  LOP3.LUT R46, R46, 0x600000, RZ, 0xc0, !PT ;  /* 0x006000002e2e7812 */ /* 0x000fe200078ec0ff */
[----:B------:R-:W-:Y:S01]  /*57c0*/  IMAD.MOV R109, RZ, RZ, -R112 ;  /* 0x000000ffff6d7224 */ /* 0x000fe200078e0a70 */
[----:B------:R-:W-:Y:S01]  /*57d0*/  LOP3.LUT R111, R111, 0xf20, R2, 0xf8, !PT ;  /* 0x00000f206f6f7812 */ /* 0x000fe200078ef802 */
[----:B------:R-:W-:Y:S01]  /*57e0*/  IMAD.MOV.U32 R108, RZ, RZ, 0x1 ;  /* 0x00000001ff6c7424 */ /* 0x000fe200078e00ff */
[----:B------:R-:W-:Y:S01]  /*57f0*/  CS2R R106, SRZ ;  /* 0x00000000006a7805 */ /* 0x000fe2000001ff00 */
[----:B------:R-:W-:Y:S01]  /*5800*/  IMAD.MOV.U32 R120, RZ, RZ, RZ ;  /* 0x000000ffff787224 */ /* 0x000fe200078e00ff */
[----:B------:R-:W-:Y:S01]  /*5810*/  CS2R R104, SRZ ;  /* 0x0000000000687805 */ /* 0x000fe2000001ff00 */
[----:B------:R-:W3:Y:S01]  /*5820*/  LDC R100, c[0x0][0xb20] ;  /* 0x0002c800ff647b82 */ /* 0x000ee20000000800 */
[----:B------:R-:W4:Y:S01]  /*5830*/  LDS R0, [UR36+0x100] ;  /* 0x00010024ff007984 */ /* 0x000f220008000800 */
[----:B------:R-:W-:Y:S01]  /*5840*/  SHF.L.U32 R110, R110, 0x4, RZ ;  /* 0x000000046e6e7819 */ /* 0x000fe200000006ff */
[----:B------:R-:W-:Y:S01]  /*5850*/  IMAD.SHL.U32 R109, R109, 0x10, RZ ;  /* 0x000000106d6d7824 */ /* 0x000fe200078e00ff */
[----:B------:R-:W-:Y:S01]  /*5860*/  LEA R111, R111, UR39, 0x1 ;  /* 0x000000276f6f7c11 */ /* 0x000fe2000f8e08ff */
[----:B------:R-:W1:Y:S03]  /*5870*/  LDCU.64 UR42, c[0x0][0x348] ;  /* 0x00006900ff2a77ac */ /* 0x000e660008000a00 */
[----:B------:R-:W1:Y:S01]  /*5880*/  LDC R41, c[0x0][0xb30] ;  /* 0x0002cc00ff297b82 */ /* 0x000e620000000800 */
[----:B------:R-:W1:Y:S01]  /*5890*/  LDCU.64 UR40, c[0x0][0x888] ;  /* 0x00011100ff2877ac */ /* 0x000e620008000a00 */
[----:B------:R-:W-:-:S06]  /*58a0*/  UMOV UR37, URZ ;  /* 0x000000ff00257c82 */ /* 0x000fcc0008000000 */
[----:B------:R-:W1:Y:S08]  /*58b0*/  LDC.64 R92, c[0x0][0xb10] ;  /* 0x0002c400ff5c7b82 */ /* 0x000e700000000a00 */
[----:B------:R-:W1:Y:S08]  /*58c0*/  LDC.64 R38, c[0x0][0xb18] ;  /* 0x0002c600ff267b82 */ /* 0x000e700000000a00 */
[----:B------:R-:W1:Y:S08]  /*58d0*/  LDC.64 R88, c[0x0][0x888] ;  /* 0x00022200ff587b82 */ /* 0x000e700000000a00 */
[----:B------:R-:W1:Y:S01]  /*58e0*/  LDC.64 R36, c[0x0][0xb28] ;  /* 0x0002ca00ff247b82 */ /* 0x000e620000000a00 */
[----:B----4-:R-:W-:-:S07]  /*58f0*/  IMAD.IADD R46, R0, 0x1, R46 ;  /* 0x00000001002e7824 */ /* 0x010fce00078e022e */
[----:B------:R-:W4:Y:S08]  /*5900*/  LDC.64 R90, c[0x0][0x890] ;  /* 0x00022400ff5a7b82 */ /* 0x000f300000000a00 */
[----:B------:R-:W1:Y:S08]  /*5910*/  LDC.64 R86, c[0x0][0x8b0] ;  /* 0x00022c00ff567b82 */ /* 0x000e700000000a00 */
[----:B------:R-:W1:Y:S08]  /*5920*/  LDC.64 R84, c[0x0][0x8a8] ;  /* 0x00022a00ff547b82 */ /* 0x000e700000000a00 */
[----:B--23--:R-:W1:Y:S02]  /*5930*/  LDC R101, c[0x0][0x374] ;  /* 0x0000dd00ff657b82 */ /* 0x00ce640000000800 */
.L_x_117:
[----:B------:R-:W-:Y:S02]  /*5940*/  LEA R0, R120, UR36, 0x3 ;  /* 0x0000002478007c11 */ /* 0x000fe4000f8e18ff */
[----:B------:R-:W-:Y:S02]  /*5950*/  SHF.L.U32 R2, R106, 0x1f, RZ ;  /* 0x0000001f6a027819 */ /* 0x000fe400000006ff */
[----:B-1----:R-:W-:Y:S02]  /*5960*/  LEA R16, R120, UR36, 0x4 ;  /* 0x0000002478107c11 */ /* 0x002fe4000f8e20ff */
[----:B--2---:R-:W2:Y:S02]  /*5970*/  SYNCS.PHASECHK.TRANS64.TRYWAIT P0, [R0+URZ+0x50], R2 ;  /* 0x00005002000075a7 */ /* 0x004ea400080011ff */
[----:B--2---:R-:W-:Y:S05]  /*5980*/  @!P0 BRA `(.L_x_98) ;  /* 0x0000002000dc8947 */ /* 0x004fea0003800000 */
.L_x_154:
[----:B------:R-:W3:Y:S01]  /*5990*/  LDC.64 R10, c[0x0][0xb10] ;  /* 0x0002c400ff0a7b82 */ /* 0x000ee20000000a00 */
[----:B------:R-:W4:Y:S01]  /*59a0*/  LDS.128 R16, [R16+0xe0] ;  /* 0x0000e00010107984 */ /* 0x000f220000000c00 */
[----:B-1----:R-:W-:Y:S01]  /*59b0*/  ISETP.NE.AND P1, PT, R41, 0x1, PT ;  /* 0x000000012900780c */ /* 0x002fe20003f25270 */
[----:B--2---:R-:W-:Y:S01]  /*59c0*/  VIADD R0, R0, 0x60 ;  /* 0x0000006000007836 */ /* 0x004fe20000000000 */
[----:B------:R-:W-:Y:S04]  /*59d0*/  ISETP.GE.AND P0, PT, R40, 0x1, PT ;  /* 0x000000012800780c */ /* 0x000fe80003f06270 */
[----:B------:R-:W1:Y:S01]  /*59e0*/  LDC.64 R8, c[0x0][0xb18] ;  /* 0x0002c600ff087b82 */ /* 0x000e620000000a00 */
[----:B------:R-:W-:Y:S01]  /*59f0*/  PRMT R0, RZ, 0x654, R0 ;  /* 0x00000654ff007816 */ /* 0x000fe20000000000 */
[----:B------:R-:W-:Y:S01]  /*5a00*/  @!PT LDS RZ, [RZ] ;  /* 0x00000000fffff984 */ /* 0x000fe20000000800 */
[----:B------:R-:W-:Y:S01]  /*5a10*/  @!PT LDS RZ, [RZ] ;  /* 0x00000000fffff984 */ /* 0x000fe20000000800 */
[----:B------:R-:W-:Y:S01]  /*5a20*/  @!PT LDS RZ, [RZ] ;  /* 0x00000000fffff984 */ /* 0x000fe20000000800 */
[----:B------:R-:W-:Y:S01]  /*5a30*/  @!PT LDS RZ, [RZ] ;  /* 0x00000000fffff984 */ /* 0x000fe20000000800 */
[----:B------:R2:W-:Y:S06]  /*5a40*/  MEMBAR.ALL.CTA ;  /* 0x0000000000007992 */ /* 0x0005ec0000008000 */
[----:B--2---:R-:W2:Y:S01]  /*5a50*/  FENCE.VIEW.ASYNC.S ;  /* 0x00000000000073c6 */ /* 0x004ea20000000000 */
[----:B------:R-:W1:Y:S08]  /*5a60*/  @!P1 LDC R12, c[0x0][0xb20] ;  /* 0x0002c800ff0c9b82 */ /* 0x000e700000000800 */
[----:B------:R-:W1:Y:S01]  /*5a70*/  @!P1 LDC R7, c[0x0][0xb0c] ;  /* 0x0002c300ff079b82 */ /* 0x000e620000000800 */
[----:B--2---:R2:W-:Y:S01]  /*5a80*/  SYNCS.ARRIVE.TRANS64.RED.A1T0 RZ, [R0+URZ], RZ ;  /* 0x000000ff00ff79a7 */ /* 0x0045e200081004ff */
[----:B----4-:R-:W-:Y:S04]  /*5a90*/  LOP3.LUT P4, RZ, R18, 0x1, RZ, 0xc0, !PT ;  /* 0x0000000112ff7812 */ /* 0x010fe8000788c0ff */
[----:B------:R-:W-:Y:S09]  /*5aa0*/  P2R R114, PR, RZ, 0x10 ;  /* 0x00000010ff727803 */ /* 0x000ff20000000000 */
[----:B------:R-:W-:Y:S02]  /*5ab0*/  @P4 MOV R44, R16 ;  /* 0x00000010002c4202 */ /* 0x000fe40000000f00 */
[----:B------:R-:W-:Y:S01]  /*5ac0*/  @P4 LOP3.LUT R43, R17, 0xffff, RZ, 0xc0, !PT ;  /* 0x0000ffff112b4812 */ /* 0x000fe200078ec0ff */
[----:B--23--:R-:W-:Y:S06]  /*5ad0*/  @!P0 BRA `(.L_x_99) ;  /* 0x0000000000a48947 */ /* 0x00cfec0003800000 */
[-C--:B------:R-:W-:Y:S01]  /*5ae0*/  IMAD.HI.U32 R0, R101, R39.reuse, RZ ;  /* 0x0000002765007227 */ /* 0x080fe200078e00ff */
[----:B------:R-:W-:Y:S02]  /*5af0*/  ISETP.NE.AND P0, PT, R38, 0x1, PT ;  /* 0x000000012600780c */ /* 0x000fe40003f05270 */
[----:B------:R-:W-:Y:S01]  /*5b00*/  ISETP.NE.AND P2, PT, R40, 0x1, PT ;  /* 0x000000012800780c */ /* 0x000fe20003f45270 */
[----:B------:R-:W-:Y:S01]  /*5b10*/  IMAD.HI.U32 R4, R102, R92, RZ ;  /* 0x0000005c66047227 */ /* 0x000fe200078e00ff */
[----:B------:R-:W-:Y:S02]  /*5b20*/  SHF.R.U32.HI R0, RZ, R100, R0 ;  /* 0x00000064ff007219 */ /* 0x000fe40000011600 */
[----:B------:R-:W-:Y:S01]  /*5b30*/  ISETP.NE.AND P3, PT, R42, 0x1, PT ;  /* 0x000000012a00780c */ /* 0x000fe20003f65270 */
[----:B------:R-:W-:Y:S01]  /*5b40*/  IMAD.HI.U32 R6, R43, R39, RZ ;  /* 0x000000272b067227 */ /* 0x000fe200078e00ff */
[-C--:B------:R-:W-:Y:S02]  /*5b50*/  SHF.R.U32.HI R4, RZ, R93.reuse, R4 ;  /* 0x0000005dff047219 */ /* 0x080fe40000011604 */
        /* <DEDUP_REMOVED lines=14> */
[C---:B------:R-:W-:Y:S03]  /*5c40*/  IMAD.HI.U32 R0, R3.reuse, R36, RZ ;  /* 0x0000002403007227 */ /* 0x040fe600078e00ff */
[C---:B------:R-:W-:Y:S02]  /*5c50*/  ISETP.GE.OR P0, PT, R2.reuse, R5, P0 ;  /* 0x000000050200720c */ /* 0x040fe40000706670 */
[----:B------:R-:W-:Y:S04]  /*5c60*/  SHF.R.U32.HI R0, RZ, R37, R0 ;  /* 0x00000025ff007219 */ /* 0x000fe80000011600 */
[C---:B------:R-:W-:Y:S05]  /*5c70*/  SEL R6, R3.reuse, R0, !P2 ;  /* 0x0000000003067207 */ /* 0x040fea0005000000 */
        /* <DEDUP_REMOVED lines=14> */
[----:B------:R-:W-:Y:S07]  /*5d60*/  IMAD R43, R3, R38, R43 ;  /* 0x00000026032b7224 */ /* 0x000fee00078e022b */
.L_x_99:
[----:B------:R-:W-:Y:S01]  /*5d70*/  @!P1 IMAD.HI.U32 R0, R44, R10, RZ ;  /* 0x0000000a2c009227 */ /* 0x000fe200078e00ff */
[----:B-1----:R-:W-:Y:S01]  /*5d80*/  @!P1 ISETP.NE.AND P0, PT, R8, 0x1, PT ;  /* 0x000000010800980c */ /* 0x002fe20003f05270 */
[----:B------:R-:W-:Y:S01]  /*5d90*/  ULOP3.LUT UP0, URZ, UR39, 0x1b0, URZ, 0xc0, !UPT ;  /* 0x000001b027ff7892 */ /* 0x000fe2000f80c0ff */
[----:B------:R-:W-:Y:S01]  /*5da0*/  @!P1 ISETP.NE.AND P2, PT, R7, 0x1, PT ;  /* 0x000000010700980c */ /* 0x000fe20003f45270 */
[C---:B------:R-:W-:Y:S01]  /*5db0*/  @!P1 IMAD.HI.U32 R2, R43.reuse, R9, RZ ;  /* 0x000000092b029227 */ /* 0x040fe200078e00ff */
[----:B------:R-:W-:Y:S02]  /*5dc0*/  @!P1 SHF.R.U32.HI R0, RZ, R11, R0 ;  /* 0x0000000bff009219 */ /* 0x000fe40000011600 */
[----:B------:R-:W-:Y:S01]  /*5dd0*/  @P4 SHF.R.U32.HI R103, RZ, 0x10, R17 ;  /* 0x00000010ff674819 */ /* 0x000fe20000011611 */
[----:B------:R-:W-:Y:S01]  /*5de0*/  VIADD R120, R120, 0x1 ;  /* 0x0000000178787836 */ /* 0x000fe20000000000 */
[----:B------:R-:W-:Y:S02]  /*5df0*/  @!P1 SHF.R.U32.HI R2, RZ, R12, R2 ;  /* 0x0000000cff029219 */ /* 0x000fe40000011602 */
[----:B------:R-:W-:Y:S02]  /*5e00*/  @!P1 SEL R3, R44, R0, !P2 ;  /* 0x000000002c039207 */ /* 0x000fe40005000000 */
[----:B------:R-:W-:Y:S05]  /*5e10*/  @!P1 SEL R2, R43, R2, !P0 ;  /* 0x000000022b029207 */ /* 0x000fea0004000000 */
[----:B------:R-:W-:Y:S02]  /*5e20*/  @!P1 IMAD.IADD R0, R2, 0x1, -R3 ;  /* 0x0000000102009824 */ /* 0x000fe400078e0a03 */
[----:B------:R-:W-:Y:S02]  /*5e30*/  @!P1 IMAD.IADD R2, R3, 0x1, -R2 ;  /* 0x0000000103029824 */ /* 0x000fe400078e0a02 */
[----:B------:R-:W-:Y:S02]  /*5e40*/  @!P1 IMAD R44, R0, R7, R44 ;  /* 0x00000007002c9224 */ /* 0x000fe400078e022c */
[----:B------:R-:W-:Y:S01]  /*5e50*/  @!P1 IMAD R43, R2, R8, R43 ;  /* 0x00000008022b9224 */ /* 0x000fe200078e022b */
[----:B------:R-:W-:Y:S06]  /*5e60*/  BRA.U !UP0, `(.L_x_100) ;  /* 0x00000001087c7547 */ /* 0x000fec000b800000 */
[----:B------:R-:W1:Y:S01]  /*5e70*/  LDCU.64 UR8, c[0x4][0x80] ;  /* 0x01001000ff0877ac */ /* 0x000e620008000a00 */
[----:B------:R-:W-:Y:S01]  /*5e80*/  MOV R2, 0x0 ;  /* 0x0000000000027802 */ /* 0x000fe20000000f00 */
[----:B------:R-:W-:Y:S02]  /*5e90*/  HFMA2 R12, -RZ, RZ, 0, 5.9604644775390625e-08 ;  /* 0x00000001ff0c7431 */ /* 0x000fe400000001ff */
[----:B------:R-:W-:Y:S01]  /*5ea0*/  IMAD.MOV.U32 R8, RZ, RZ, 0x70 ;  /* 0x00000070ff087424 */ /* 0x000fe200078e00ff */
[----:B------:R2:W3:Y:S01]  /*5eb0*/  LDC.64 R14, c[0x4][R2] ;  /* 0x01000000020e7b82 */ /* 0x0004e20000000a00 */
[----:B------:R-:W4:Y:S01]  /*5ec0*/  LDCU.64 UR6, c[0x4][0x88] ;  /* 0x01001100ff0677ac */ /* 0x000f220008000a00 */
[----:B------:R-:W-:Y:S01]  /*5ed0*/  IMAD.MOV.U32 R13, RZ, RZ, RZ ;  /* 0x000000ffff0d7224 */ /* 0x000fe200078e00ff */
[----:B------:R-:W2:Y:S01]  /*5ee0*/  LDCU.64 UR4, c[0x4][0x8] ;  /* 0x01000100ff0477ac */ /* 0x000ea20008000a00 */
[----:B-1----:R-:W-:Y:S01]  /*5ef0*/  MOV R5, UR9 ;  /* 0x0000000900057c02 */ /* 0x002fe20008000f00 */
[----:B------:R-:W-:Y:S01]  /*5f00*/  IMAD.U32 R4, RZ, RZ, UR8 ;  /* 0x00000008ff047e24 */ /* 0x000fe2000f8e00ff */
[----:B----4-:R-:W-:Y:S01]  /*5f10*/  MOV R7, UR7 ;  /* 0x0000000700077c02 */ /* 0x010fe20008000f00 */
[----:B------:R-:W-:Y:S01]  /*5f20*/  IMAD.U32 R6, RZ, RZ, UR6 ;  /* 0x00000006ff067e24 */ /* 0x000fe2000f8e00ff */
[----:B--2---:R-:W-:Y:S01]  /*5f30*/  MOV R11, UR5 ;  /* 0x00000005000b7c02 */ /* 0x004fe20008000f00 */
[----:B------:R-:W-:Y:S02]  /*5f40*/  IMAD.U32 R10, RZ, RZ, UR4 ;  /* 0x00000004ff0a7e24 */ /* 0x000fe4000f8e00ff */
[----:B------:R-:W-:Y:S07]  /*5f50*/  LEPC R20, `(.L_x_101) ;  /* 0x000000001014794e */ /* 0x000fee0000000000 */
[----:B---3-5:R-:W-:Y:S05]  /*5f60*/  CALL.ABS.NOINC R14 ;  /* 0x000000000e007343 */ /* 0x028fea0003c00000 */
.L_x_101:
[----:B------:R-:W1:Y:S01]  /*5f70*/  LDCU.64 UR8, c[0x4][0x80] ;  /* 0x01001000ff0877ac */ /* 0x000e620008000a00 */
[----:B------:R-:W2:Y:S01]  /*5f80*/  LDC.64 R2, c[0x4][R2] ;  /* 0x0100000002027b82 */ /* 0x000ea20000000a00 */
[----:B------:R-:W-:Y:S02]  /*5f90*/  HFMA2 R12, -RZ, RZ, 0, 5.9604644775390625e-08 ;  /* 0x00000001ff0c7431 */ /* 0x000fe400000001ff */
[----:B------:R-:W-:Y:S02]  /*5fa0*/  IMAD.MOV.U32 R8, RZ, RZ, 0x70 ;  /* 0x00000070ff087424 */ /* 0x000fe400078e00ff */
[----:B------:R-:W-:Y:S01]  /*5fb0*/  IMAD.MOV.U32 R13, RZ, RZ, RZ ;  /* 0x000000ffff0d7224 */ /* 0x000fe200078e00ff */
[----:B------:R-:W3:Y:S01]  /*5fc0*/  LDCU.64 UR6, c[0x4][0x88] ;  /* 0x01001100ff0677ac */ /* 0x000ee20008000a00 */
[----:B------:R-:W4:Y:S01]  /*5fd0*/  LDCU.64 UR4, c[0x4][0x8] ;  /* 0x01000100ff0477ac */ /* 0x000f220008000a00 */
[----:B-1----:R-:W-:Y:S02]  /*5fe0*/  MOV R4, UR8 ;  /* 0x0000000800047c02 */ /* 0x002fe40008000f00 */
[----:B------:R-:W-:Y:S02]  /*5ff0*/  MOV R5, UR9 ;  /* 0x0000000900057c02 */ /* 0x000fe40008000f00 */
[----:B---3--:R-:W-:Y:S01]  /*6000*/  MOV R7, UR7 ;  /* 0x0000000700077c02 */ /* 0x008fe20008000f00 */
[----:B------:R-:W-:Y:S01]  /*6010*/  IMAD.U32 R6, RZ, RZ, UR6 ;  /* 0x00000006ff067e24 */ /* 0x000fe2000f8e00ff */
[----:B----4-:R-:W-:Y:S01]  /*6020*/  MOV R11, UR5 ;  /* 0x00000005000b7c02 */ /* 0x010fe20008000f00 */
[----:B------:R-:W-:Y:S02]  /*6030*/  IMAD.U32 R10, RZ, RZ, UR4 ;  /* 0x00000004ff0a7e24 */ /* 0x000fe4000f8e00ff */
[----:B------:R-:W-:Y:S07]  /*6040*/  LEPC R20, `(.L_x_100) ;  /* 0x000000001014794e */ /* 0x000fee0000000000 */
[----:B--2---:R-:W-:Y:S05]  /*6050*/  CALL.ABS.NOINC R2 ;  /* 0x0000000002007343 */ /* 0x004fea0003c00000 */
.L_x_100:
[----:B------:R-:W-:Y:S01]  /*6060*/  ISETP.NE.U32.AND P2, PT, R90, RZ, PT ;  /* 0x000000ff5a00720c */ /* 0x000fe20003f45070 */
[----:B------:R-:W-:Y:S01]  /*6070*/  UISETP.NE.AND UP1, UPT, UR38, URZ, UPT ;  /* 0x000000ff2600728c */ /* 0x000fe2000bf25270 */
[----:B------:R-:W-:Y:S02]  /*6080*/  ISETP.NE.U32.AND P4, PT, R86, RZ, PT ;  /* 0x000000ff5600720c */ /* 0x000fe40003f85070 */
[----:B------:R-:W-:Y:S02]  /*6090*/  ISETP.NE.AND.EX P2, PT, R91, RZ, PT, P2 ;  /* 0x000000ff5b00720c */ /* 0x000fe40003f45320 */
[----:B------:R-:W-:Y:S02]  /*60a0*/  PLOP3.LUT P1, PT, PT, PT, PT, 0x8, 0x80 ;  /* 0x000000000080781c */ /* 0x000fe40003f2e170 */
[----:B------:R-:W-:Y:S02]  /*60b0*/  PLOP3.LUT P0, PT, PT, PT, UP1, 0x80, 0x8 ;  /* 0x000000000008781c */ /* 0x000fe40003f0f018 */
[----:B------:R-:W-:Y:S02]  /*60c0*/  ISETP.NE.AND.EX P4, PT, R87, RZ, PT, P4 ;  /* 0x000000ff5700720c */ /* 0x000fe40003f85340 */
[----:B------:R-:W1:Y:S09]  /*60d0*/  @UP1 LDCU.64 UR4, c[0x0][0x888] ;  /* 0x00011100ff0417ac */ /* 0x000e720008000a00 */
[----:B------:R-:W-:Y:S01]  /*60e0*/  @P0 PLOP3.LUT P1, PT, P2, PT, PT, 0x80, 0x8 ;  /* 0x000000000008081c */ /* 0x000fe2000172f070 */
[----:B-1----:R-:W-:Y:S04]  /*60f0*/  @UP1 UISETP.NE.U32.AND UP0, UPT, UR4, URZ, UPT ;  /* 0x000000ff0400128c */ /* 0x002fe8000bf05070 */
[----:B------:R-:W-:Y:S04]  /*6100*/  @UP1 UISETP.NE.AND.EX UP0, UPT, UR5, URZ, UPT, UP0 ;  /* 0x000000ff0500128c */ /* 0x000fe8000bf05300 */
[----:B------:R-:W-:Y:S01]  /*6110*/  @UP1 USEL UR4, URZ, 0xffffffff, UP0 ;  /* 0xffffffffff041887 */ /* 0x000fe20008000000 */
[----:B------:R-:W-:Y:S11]  /*6120*/  @!P2 BRA `(.L_x_102) ;  /* 0x00000000002ca947 */ /* 0x000ff60003800000 */
[----:B------:R-:W-:Y:S01]  /*6130*/  ISETP.NE.U32.AND P3, PT, R88, RZ, PT ;  /* 0x000000ff5800720c */ /* 0x000fe20003f65070 */
[----:B------:R-:W-:Y:S03]  /*6140*/  IMAD.MOV.U32 R98, RZ, RZ, 0x1 ;  /* 0x00000001ff627424 */ /* 0x000fe600078e00ff */
[----:B------:R-:W-:Y:S11]  /*6150*/  ISETP.NE.AND.EX P3, PT, R89, RZ, PT, P3 ;  /* 0x000000ff5900720c */ /* 0x000ff60003f65330 */
[----:B------:R-:W-:Y:S02]  /*6160*/  @!UPT UIADD3 URZ, UPT, UPT, URZ, URZ, URZ ;  /* 0x000000fffffff290 */ /* 0x000fe4000fffe0ff */
[----:B------:R-:W1:Y:S01]  /*6170*/  @P3 LDC.64 R2, c[0x0][0x888] ;  /* 0x00022200ff023b82 */ /* 0x000e620000000a00 */
[----:B------:R-:W-:Y:S04]  /*6180*/  @P3 IMAD R0, R90, UR60, RZ ;  /* 0x0000003c5a003c24 */ /* 0x000fe8000f8e02ff */
[----:B-1----:R-:W-:Y:S04]  /*6190*/  @P3 IMAD.WIDE R2, R0, 0x4, R2 ;  /* 0x0000000400023825 */ /* 0x002fe800078e0202 */
[----:B------:R-:W-:Y:S01]  /*61a0*/  HFMA2 R0, -RZ, RZ, 0, 5.9604644775390625e-08 ;  /* 0x00000001ff007431 */ /* 0x000fe200000001ff */
[----:B-----5:R1:W5:Y:S04]  /*61b0*/  @P3 LDG.E R48, desc[UR44][R2.64] ;  /* 0x0000002c02303981 */ /* 0x020368000c1e1900 */
[----:B------:R-:W-:Y:S01]  /*61c0*/  @!P3 PRMT R98, R0, 0x7610, R98 ;  /* 0x000076100062b816 */ /* 0x000fe20000000062 */
[----:B-1----:R-:W2:Y:S06]  /*61d0*/  @!P3 LDC R48, c[0x0][0x880] ;  /* 0x00022000ff30bb82 */ /* 0x002eac0000000800 */
.L_x_102:
[----:B------:R-:W-:Y:S05]  /*61e0*/  @!P4 BRA `(.L_x_103) ;  /* 0x000000000020c947 */ /* 0x000fea0003800000 */
[----:B------:R-:W-:Y:S04]  /*61f0*/  ISETP.NE.U32.AND P3, PT, R84, RZ, PT ;  /* 0x000000ff5400720c */ /* 0x000fe80003f65070 */
[----:B------:R-:W-:Y:S11]  /*6200*/  ISETP.NE.AND.EX P3, PT, R85, RZ, PT, P3 ;  /* 0x000000ff5500720c */ /* 0x000ff60003f65330 */
[----:B------:R-:W-:Y:S02]  /*6210*/  @!UPT UIADD3 URZ, UPT, UPT, URZ, URZ, URZ ;  /* 0x000000fffffff290 */ /* 0x000fe4000fffe0ff */
[----:B------:R-:W1:Y:S01]  /*6220*/  @P3 LDC.64 R2, c[0x0][0x8a8] ;  /* 0x00022a00ff023b82 */ /* 0x000e620000000a00 */
[----:B------:R-:W-:Y:S04]  /*6230*/  @P3 IMAD R0, R86, UR60, RZ ;  /* 0x0000003c56003c24 */ /* 0x000fe8000f8e02ff */
[----:B-1----:R-:W-:Y:S05]  /*6240*/  @P3 IMAD.WIDE R2, R0, 0x4, R2 ;  /* 0x0000000400023825 */ /* 0x002fea00078e0202 */
[----:B-----5:R1:W5:Y:S02]  /*6250*/  @P3 LDG.E R47, desc[UR44][R2.64] ;  /* 0x0000002c022f3981 */ /* 0x020364000c1e1900 */
[----:B-1----:R-:W3:Y:S02]  /*6260*/  @!P3 LDC R47, c[0x0][0x8a0] ;  /* 0x00022800ff2fbb82 */ /* 0x002ee40000000800 */
.L_x_103:
[----:B--2--5:R-:W-:Y:S01]  /*6270*/  @P0 FSETP.NEU.AND P4, PT, R48, RZ, PT ;  /* 0x000000ff3000020b */ /* 0x024fe20003f8d000 */
[----:B------:R-:W-:Y:S01]  /*6280*/  IMAD.U32 R0, RZ, RZ, UR4 ;  /* 0x00000004ff007e24 */ /* 0x000fe2000f8e00ff */
[----:B------:R-:W-:Y:S01]  /*6290*/  @P0 LOP3.LUT P3, RZ, R98, 0xff, RZ, 0xc0, !PT ;  /* 0x000000ff62ff0812 */ /* 0x000fe2000786c0ff */
[C---:B------:R-:W-:Y:S01]  /*62a0*/  IMAD.SHL.U32 R119, R105.reuse, 0x2000, RZ ;  /* 0x0000200069777824 */ /* 0x040fe200078e00ff */
[----:B------:R-:W-:Y:S01]  /*62b0*/  @P0 SEL R2, RZ, 0xffffffff, P4 ;  /* 0xffffffffff020807 */ /* 0x000fe20002000000 */
[----:B------:R-:W-:Y:S01]  /*62c0*/  BSSY B1, `(.L_x_104) ;  /* 0x0000039000017945 */ /* 0x000fe20003800000 */
[----:B------:R-:W-:Y:S01]  /*62d0*/  LEA R3, R105, UR36, 0x3 ;  /* 0x0000002469037c11 */ /* 0x000fe2000f8e18ff */
[----:B------:R-:W-:Y:S01]  /*62e0*/  IMAD.IADD R118, R111, 0x1, R119 ;  /* 0x000000016f767824 */ /* 0x000fe200078e0277 */
[----:B------:R-:W-:Y:S02]  /*62f0*/  @P1 SEL R2, R0, R2, !P3 ;  /* 0x0000000200021207 */ /* 0x000fe40005800000 */
[----:B------:R-:W-:Y:S02]  /*6300*/  CS2R R82, SRZ ;  /* 0x0000000000527805 */ /* 0x000fe4000001ff00 */
[----:B------:R-:W-:Y:S01]  /*6310*/  LOP3.LUT R0, R108, 0x1, RZ, 0x3c, !PT ;  /* 0x000000016c007812 */ /* 0x000fe200078e3cff */
[--C-:B------:R-:W-:Y:S01]  /*6320*/  IMAD.IADD R117, R110, 0x1, R118.reuse ;  /* 0x000000016e757824 */ /* 0x100fe200078e0276 */
[----:B------:R-:W-:Y:S02]  /*6330*/  @P0 LOP3.LUT R2, R2, 0x1, RZ, 0xc0, !PT ;  /* 0x0000000102020812 */ /* 0x000fe400078ec0ff */
[----:B------:R-:W-:Y:S02]  /*6340*/  CS2R R80, SRZ ;  /* 0x0000000000507805 */ /* 0x000fe4000001ff00 */
[----:B------:R-:W-:Y:S02]  /*6350*/  LEA R122, R45, UR36, 0x3 ;  /* 0x000000242d7a7c11 */ /* 0x000fe4000f8e18ff */
[----:B------:R-:W-:Y:S02]  /*6360*/  CS2R R74, SRZ ;  /* 0x00000000004a7805 */ /* 0x000fe4000001ff00 */
[----:B------:R-:W-:Y:S02]  /*6370*/  ISETP.NE.U32.OR P5, PT, R2, 0x1, !P0 ;  /* 0x000000010200780c */ /* 0x000fe400047a5470 */
[----:B------:R-:W-:Y:S02]  /*6380*/  CS2R R72, SRZ ;  /* 0x0000000000487805 */ /* 0x000fe4000001ff00 */
[----:B------:R-:W-:Y:S02]  /*6390*/  SHF.L.U32 R4, R107, 0x1f, RZ ;  /* 0x0000001f6b047819 */ /* 0x000fe400000006ff */
[----:B------:R-:W-:Y:S02]  /*63a0*/  CS2R R66, SRZ ;  /* 0x0000000000427805 */ /* 0x000fe4000001ff00 */
[----:B------:R-:W-:Y:S02]  /*63b0*/  PLOP3.LUT P4, PT, PT, PT, PT, 0x8, 0x80 ;  /* 0x000000000080781c */ /* 0x000fe40003f8e170 */
[----:B------:R-:W-:Y:S02]  /*63c0*/  CS2R R64, SRZ ;  /* 0x0000000000407805 */ /* 0x000fe4000001ff00 */
[----:B------:R-:W-:Y:S02]  /*63d0*/  P2R R121, PR, RZ, 0x20 ;  /* 0x00000020ff797803 */ /* 0x000fe40000000000 */
[----:B------:R-:W-:Y:S02]  /*63e0*/  CS2R R18, SRZ ;  /* 0x0000000000127805 */ /* 0x000fe4000001ff00 */
[----:B------:R-:W-:Y:S01]  /*63f0*/  CS2R R16, SRZ ;  /* 0x0000000000107805 */ /* 0x000fe2000001ff00 */
[----:B------:R-:W-:Y:S02]  /*6400*/  IMAD.IADD R116, R109, 0x1, R118 ;  /* 0x000000016d747824 */ /* 0x000fe400078e0276 */
[----:B------:R-:W-:Y:S01]  /*6410*/  IMAD R115, R112, -0x10, R117 ;  /* 0xfffffff070737824 */ /* 0x000fe200078e0275 */
[----:B------:R-:W-:Y:S04]  /*6420*/  @P5 SHF.L.U32 R2, R0, 0x1f, RZ ;  /* 0x0000001f00025819 */ /* 0x000fe800000006ff */
[----:B------:R1:W2:Y:S01]  /*6430*/  @P5 SYNCS.PHASECHK.TRANS64.TRYWAIT P0, [R3+URZ+0x20], R2 ;  /* 0x00002002030055a7 */ /* 0x0002a200080011ff */
[----:B------:R4:W3:Y:S01]  /*6440*/  SYNCS.PHASECHK.TRANS64.TRYWAIT P3, [R122+URZ+0x70], R4 ;  /* 0x000070047a0075a7 */ /* 0x0008e200080611ff */
[----:B-1----:R-:W-:Y:S01]  /*6450*/  IMAD R2, R45, 0x20, R46 ;  /* 0x000000202d027824 */ /* 0x002fe200078e022e */
[----:B--2---:R-:W-:Y:S01]  /*6460*/  @P5 PLOP3.LUT P4, PT, P0, PT, PT, 0x8, 0x80 ;  /* 0x000000000080581c */ /* 0x004fe2000078e170 */
[----:B------:R-:W-:Y:S01]  /*6470*/  @!UPT UIADD3 URZ, UPT, UPT, URZ, URZ, URZ ;  /* 0x000000fffffff290 */ /* 0x000fe2000fffe0ff */
[----:B---34-:R-:W-:Y:S11]  /*6480*/  @!P5 BRA `(.L_x_105) ;  /* 0x000000000070d947 */ /* 0x018ff60003800000 */
[----:B------:R-:W-:Y:S01]  /*6490*/  ISETP.NE.U32.AND P0, PT, RZ, UR40, PT ;  /* 0x00000028ff007c0c */ /* 0x000fe2000bf05070 */
[----:B------:R-:W-:Y:S01]  /*64a0*/  BSSY B0, `(.L_x_106) ;  /* 0x0000016000007945 */ /* 0x000fe20003800000 */
[----:B------:R-:W-:Y:S02]  /*64b0*/  FSETP.NEU.AND P1, PT, R48, RZ, PT ;  /* 0x000000ff3000720b */ /* 0x000fe40003f2d000 */
[----:B------:R-:W-:Y:S02]  /*64c0*/  CS2R R18, SRZ ;  /* 0x0000000000127805 */ /* 0x000fe4000001ff00 */
[----:B------:R-:W-:Y:S02]  /*64d0*/  ISETP.NE.AND.EX P0, PT, RZ, UR41, PT, P0 ;  /* 0x00000029ff007c0c */ /* 0x000fe4000bf05300 */
[----:B------:R-:W-:Y:S02]  /*64e0*/  CS2R R16, SRZ ;  /* 0x0000000000107805 */ /* 0x000fe4000001ff00 */
[----:B------:R-:W-:Y:S02]  /*64f0*/  SEL R5, RZ, 0xffffffff, P1 ;  /* 0xffffffffff057807 */ /* 0x000fe40000800000 */
[----:B------:R-:W-:Y:S02]  /*6500*/  CS2R R66, SRZ ;  /* 0x0000000000427805 */ /* 0x000fe4000001ff00 */
[----:B------:R-:W-:Y:S02]  /*6510*/  LOP3.LUT P1, RZ, R98, 0xff, RZ, 0xc0, !PT ;  /* 0x000000ff62ff7812 */ /* 0x000fe4000782c0ff */
[----:B------:R-:W-:Y:S02]  /*6520*/  CS2R R64, SRZ ;  /* 0x0000000000407805 */ /* 0x000fe4000001ff00 */
[----:B------:R-:W-:Y:S02]  /*6530*/  SEL R6, RZ, 0xffffffff, P0 ;  /* 0xffffffffff067807 */ /* 0x000fe40000000000 */
[----:B------:R-:W-:Y:S02]  /*6540*/  CS2R R74, SRZ ;  /* 0x00000000004a7805 */ /* 0x000fe4000001ff00 */
[----:B------:R-:W-:Y:S01]  /*6550*/  CS2R R72, SRZ ;  /* 0x0000000000487805 */ /* 0x000fe2000001ff00 */
[----:B------:R-:W-:Y:S01]  /*6560*/  IMAD.MOV.U32 R83, RZ, RZ, RZ ;  /* 0x000000ffff537224 */ /* 0x000fe200078e00ff */
[----:B------:R-:W-:Y:S02]  /*6570*/  @P2 SEL R5, R6, R5, !P1 ;  /* 0x0000000506052207 */ /* 0x000fe40004800000 */
[----:B------:R-:W-:Y:S02]  /*6580*/  CS2R R80, SRZ ;  /* 0x0000000000507805 */ /* 0x000fe4000001ff00 */
[----:B------:R-:W-:Y:S04]  /*6590*/  LOP3.LUT R5, R5, 0x1, RZ, 0xc0, !PT ;  /* 0x0000000105057812 */ /* 0x000fe800078ec0ff */
[----:B------:R-:W-:Y:S01]  /*65a0*/  ISETP.NE.U32.AND P0, PT, R5, 0x1, PT ;  /* 0x000000010500780c */ /* 0x000fe20003f05070 */
[----:B------:R-:W-:Y:S01]  /*65b0*/  @!UPT UIADD3 URZ, UPT, UPT, URZ, URZ, URZ ;  /* 0x000000fffffff290 */ /* 0x000fe2000fffe0ff */
[----:B------:R-:W-:Y:S11]  /*65c0*/  @!P4 BRA `(.L_x_107) ;  /* 0x00000000000cc947 */ /* 0x000ff60003800000 */
[----:B------:R-:W-:Y:S04]  /*65d0*/  SHF.L.U32 R0, R0, 0x1f, RZ ;  /* 0x0000001f00007819 */ /* 0x000fe800000006ff */
[----:B------:R-:W1:Y:S02]  /*65e0*/  SYNCS.PHASECHK.TRANS64.TRYWAIT P1, [R3+URZ+0x20], R0 ;  /* 0x00002000030075a7 */ /* 0x000e6400080211ff */
[----:B-1----:R-:W-:Y:S05]  /*65f0*/  @!P1 BRA `(.L_x_108) ;  /* 0x0000001400d49947 */ /* 0x002fea0003800000 */
.L_x_107:
[----:B------:R-:W-:Y:S05]  /*6600*/  BSYNC B0 ;  /* 0x0000000000007941 */ /* 0x000fea0003800000 */
.L_x_106:
[----:B------:R2:W3:Y:S04]  /*6610*/  @P0 LDS.128 R16, [R118] ;  /* 0x0000000076100984 */ /* 0x0004e80000000c00 */
[----:B------:R2:W4:Y:S04]  /*6620*/  @P0 LDS.128 R64, [R117+0x10] ;  /* 0x0000100075400984 */ /* 0x0005280000000c00 */
[----:B------:R2:W1:Y:S04]  /*6630*/  @P0 LDS.128 R72, [R116+0x20] ;  /* 0x0000200074480984 */ /* 0x0004680000000c00 */
[----:B------:R2:W1:Y:S02]  /*6640*/  @P0 LDS.128 R80, [R115+0x30] ;  /* 0x0000300073500984 */ /* 0x0004640000000c00 */
.L_x_105:
[----:B------:R-:W-:Y:S05]  /*6650*/  BSYNC B1 ;  /* 0x0000000000017941 */ /* 0x000fea0003800000 */
.L_x_104:
[----:B-1----:R-:W-:Y:S04]  /*6660*/  SHF.R.U32.HI R0, RZ, 0x15, R2 ;  /* 0x00000015ff007819 */ /* 0x002fe80000011602 */
[----:B------:R-:W-:Y:S01]  /*6670*/  LOP3.LUT P0, RZ, R0, 0x3, R99, 0x48, !PT ;  /* 0x0000000300ff7812 */ /* 0x000fe20007804863 */
[----:B------:R-:W-:Y:S01]  /*6680*/  @!UPT UIADD3 URZ, UPT, UPT, URZ, URZ, URZ ;  /* 0x000000fffffff290 */ /* 0x000fe2000fffe0ff */
[----:B------:R-:W-:Y:S11]  /*6690*/  @P3 BRA `(.L_x_109) ;  /* 0x0000000000083947 */ /* 0x000ff60003800000 */
[----:B------:R-:W1:Y:S02]  /*66a0*/  SYNCS.PHASECHK.TRANS64.TRYWAIT P1, [R122+URZ+0x70], R4 ;  /* 0x000070047a0075a7 */ /* 0x000e6400080211ff */
[----:B-1----:R-:W-:Y:S05]  /*66b0*/  @!P1 BRA `(.L_x_110) ;  /* 0x0000001400b89947 */ /* 0x002fea0003800000 */
.L_x_109:
[----:B------:R-:W-:Y:S05]  /*66c0*/  @!P0 BRA `(.L_x_111) ;  /* 0x0000000000408947 */ /* 0x000fea0003800000 */
[----:B------:R-:W1:Y:S01]  /*66d0*/  LDCU.64 UR8, c[0x4][0x70] ;  /* 0x01000e00ff0877ac */ /* 0x000e620008000a00 */
[----:B------:R-:W-:Y:S01]  /*66e0*/  MOV R15, 0x0 ;  /* 0x00000000000f7802 */ /* 0x000fe20000000f00 */
[----:B------:R-:W-:Y:S02]  /*66f0*/  HFMA2 R12, -RZ, RZ, 0, 5.9604644775390625e-08 ;  /* 0x00000001ff0c7431 */ /* 0x000fe400000001ff */
[----:B------:R-:W-:Y:S02]  /*6700*/  IMAD.MOV.U32 R8, RZ, RZ, 0x192 ;  /* 0x00000192ff087424 */ /* 0x000fe400078e00ff */
[----:B------:R-:W-:Y:S01]  /*6710*/  IMAD.MOV.U32 R13, RZ, RZ, RZ ;  /* 0x000000ffff0d7224 */ /* 0x000fe200078e00ff */
[----:B------:R-:W5:Y:S01]  /*6720*/  LDCU.64 UR6, c[0x4][0x78] ;  /* 0x01000f00ff0677ac */ /* 0x000f620008000a00 */
[----:B------:R-:W2:Y:S01]  /*6730*/  LDC.64 R14, c[0x4][R15] ;  /* 0x010000000f0e7b82 */ /* 0x000ea20000000a00 */
[----:B------:R-:W3:Y:S01]  /*6740*/  LDCU.64 UR4, c[0x4][0x10] ;  /* 0x01000200ff0477ac */ /* 0x000ee20008000a00 */
[----:B-1----:R-:W-:Y:S01]  /*6750*/  MOV R5, UR9 ;  /* 0x0000000900057c02 */ /* 0x002fe20008000f00 */
[----:B------:R-:W-:Y:S01]  /*6760*/  IMAD.U32 R4, RZ, RZ, UR8 ;  /* 0x00000008ff047e24 */ /* 0x000fe2000f8e00ff */
[----:B-----5:R-:W-:Y:S01]  /*6770*/  MOV R7, UR7 ;  /* 0x0000000700077c02 */ /* 0x020fe20008000f00 */
[----:B------:R-:W-:Y:S01]  /*6780*/  IMAD.U32 R6, RZ, RZ, UR6 ;  /* 0x00000006ff067e24 */ /* 0x000fe2000f8e00ff */
[----:B---3--:R-:W-:Y:S01]  /*6790*/  MOV R11, UR5 ;  /* 0x00000005000b7c02 */ /* 0x008fe20008000f00 */
[----:B------:R-:W-:Y:S02]  /*67a0*/  IMAD.U32 R10, RZ, RZ, UR4 ;  /* 0x00000004ff0a7e24 */ /* 0x000fe4000f8e00ff */
[----:B------:R-:W-:Y:S07]  /*67b0*/  LEPC R20, `(.L_x_111) ;  /* 0x000000001014794e */ /* 0x000fee0000000000 */
[----:B--2-4-:R-:W-:Y:S05]  /*67c0*/  CALL.ABS.NOINC R14 ;  /* 0x000000000e007343 */ /* 0x014fea0003c00000 */
.L_x_111:
[----:B------:R-:W-:Y:S01]  /*67d0*/  ISETP.NE.AND P0, PT, R113, RZ, PT ;  /* 0x000000ff7100720c */ /* 0x000fe20003f05270 */
[----:B------:R-:W-:Y:S05]  /*67e0*/  WARPSYNC.ALL ;  /* 0x0000000000007948 */ /* 0x000fea0003800000 */
[----:B------:R-:W-:Y:S01]  /*67f0*/  R2UR UR4, R2 ;  /* 0x00000000020472ca */ /* 0x000fe200000e0000 */
[--C-:B---3--:R-:W-:Y:S01]  /*6800*/  HADD2.F32 R49, -RZ, R16.reuse.H0_H0 ;  /* 0x20000010ff317230 */ /* 0x108fe20000004100 */
[----:B------:R-:W-:Y:S01]  /*6810*/  IADD3 R122, PT, PT, R122, 0x90, RZ ;  /* 0x000000907a7a7810 */ /* 0x000fe20007ffe0ff */
[----:B------:R-:W-:Y:S01]  /*6820*/  HADD2.F32 R50, -RZ, R16.H1_H1 ;  /* 0x30000010ff327230 */ /* 0x000fe20000004100 */
[----:B------:R-:W-:Y:S01]  /*6830*/  BSSY.RECONVERGENT B0, `(.L_x_112) ;  /* 0x000008a000007945 */ /* 0x000fe20003800200 */
[--C-:B------:R-:W-:Y:S01]  /*6840*/  HADD2.F32 R51, -RZ, R17.reuse.H0_H0 ;  /* 0x20000011ff337230 */ /* 0x100fe20000004100 */
[----:B------:R-:W-:Y:S01]  /*6850*/  LOP3.LUT R122, R122, 0xfefffff8, RZ, 0xc0, !PT ;  /* 0xfefffff87a7a7812 */ /* 0x000fe200078ec0ff */
[----:B------:R-:W-:Y:S02]  /*6860*/  HADD2.F32 R52, -RZ, R17.H1_H1 ;  /* 0x30000011ff347230 */ /* 0x000fe40000004100 */
[--C-:B------:R-:W-:Y:S02]  /*6870*/  HADD2.F32 R53, -RZ, R18.reuse.H0_H0 ;  /* 0x20000012ff357230 */ /* 0x100fe40000004100 */
[----:B------:R-:W-:Y:S02]  /*6880*/  HADD2.F32 R54, -RZ, R18.H1_H1 ;  /* 0x30000012ff367230 */ /* 0x000fe40000004100 */
[--C-:B------:R-:W-:Y:S02]  /*6890*/  HADD2.F32 R55, -RZ, R19.reuse.H0_H0 ;  /* 0x20000013ff377230 */ /* 0x100fe40000004100 */
[----:B------:R-:W-:Y:S02]  /*68a0*/  HADD2.F32 R56, -RZ, R19.H1_H1 ;  /* 0x30000013ff387230 */ /* 0x000fe40000004100 */
[----:B------:R-:W1:Y:S01]  /*68b0*/  LDTM.x32 R4, tmem[UR4] ;  /* 0x00000004000479ee */ /* 0x000e6200082c0000 */
[----:B------:R-:W-:Y:S01]  /*68c0*/  NOP ;  /* 0x0000000000007918 */ /* 0x000fe20000000000 */
[----:B-1----:R1:W-:Y:S01]  /*68d0*/  SYNCS.ARRIVE.TRANS64.RED.A1T0 RZ, [R122+URZ], RZ ;  /* 0x000000ff7aff79a7 */ /* 0x0023e200081004ff */
[--C-:B----4-:R-:W-:Y:S02]  /*68e0*/  HADD2.F32 R57, -RZ, R64.reuse.H0_H0 ;  /* 0x20000040ff397230 */ /* 0x110fe40000004100 */
[----:B------:R-:W-:Y:S02]  /*68f0*/  HADD2.F32 R58, -RZ, R64.H1_H1 ;  /* 0x30000040ff3a7230 */ /* 0x000fe40000004100 */
[--C-:B------:R-:W-:Y:S02]  /*6900*/  HADD2.F32 R59, -RZ, R65.reuse.H0_H0 ;  /* 0x20000041ff3b7230 */ /* 0x100fe40000004100 */
        /* <DEDUP_REMOVED lines=8> */
[C---:B------:R-:W-:Y:S01]  /*6990*/  FMUL R4, R47.reuse, R4 ;  /* 0x000000042f047220 */ /* 0x040fe20000400000 */
[C---:B------:R-:W-:Y:S01]  /*69a0*/  FMUL R5, R47.reuse, R5 ;  /* 0x000000052f057220 */ /* 0x040fe20000400000 */
[C---:B------:R-:W-:Y:S01]  /*69b0*/  FMUL R6, R47.reuse, R6 ;  /* 0x000000062f067220 */ /* 0x040fe20000400000 */
[C---:B------:R-:W-:Y:S01]  /*69c0*/  FMUL R7, R47.reuse, R7 ;  /* 0x000000072f077220 */ /* 0x040fe20000400000 */
[C---:B------:R-:W-:Y:S01]  /*69d0*/  FFMA R4, R48.reuse, R49, R4 ;  /* 0x0000003130047223 */ /* 0x040fe20000000004 */
[C---:B------:R-:W-:Y:S01]  /*69e0*/  FFMA R5, R48.reuse, R50, R5 ;  /* 0x0000003230057223 */ /* 0x040fe20000000005 */
[C---:B------:R-:W-:Y:S01]  /*69f0*/  FFMA R6, R48.reuse, R51, R6 ;  /* 0x0000003330067223 */ /* 0x040fe20000000006 */
[C---:B------:R-:W-:Y:S01]  /*6a00*/  FFMA R7, R48.reuse, R52, R7 ;  /* 0x0000003430077223 */ /* 0x040fe20000000007 */
[C---:B------:R-:W-:Y:S01]  /*6a10*/  FMUL R8, R47.reuse, R8 ;  /* 0x000000082f087220 */ /* 0x040fe20000400000 */
[----:B------:R-:W-:Y:S01]  /*6a20*/  FMUL R9, R47, R9 ;  /* 0x000000092f097220 */ /* 0x000fe20000400000 */
[----:B------:R-:W-:Y:S01]  /*6a30*/  F2FP.F16.F32.PACK_AB R4, R5, R4 ;  /* 0x000000040504723e */ /* 0x000fe200000000ff */
[----:B------:R-:W-:Y:S01]  /*6a40*/  FMUL R10, R47, R10 ;  /* 0x0000000a2f0a7220 */ /* 0x000fe20000400000 */
[----:B------:R-:W-:Y:S01]  /*6a50*/  F2FP.F16.F32.PACK_AB R5, R7, R6 ;  /* 0x000000060705723e */ /* 0x000fe200000000ff */
[C---:B------:R-:W-:Y:S01]  /*6a60*/  FFMA R8, R48.reuse, R53, R8 ;  /* 0x0000003530087223 */ /* 0x040fe20000000008 */
[C---:B------:R-:W-:Y:S01]  /*6a70*/  FFMA R9, R48.reuse, R54, R9 ;  /* 0x0000003630097223 */ /* 0x040fe20000000009 */
[C---:B------:R-:W-:Y:S01]  /*6a80*/  FFMA R10, R48.reuse, R55, R10 ;  /* 0x00000037300a7223 */ /* 0x040fe2000000000a */
[C---:B------:R-:W-:Y:S01]  /*6a90*/  FMUL R11, R47.reuse, R11 ;  /* 0x0000000b2f0b7220 */ /* 0x040fe20000400000 */
[C---:B------:R-:W-:Y:S01]  /*6aa0*/  FMUL R0, R47.reuse, R12 ;  /* 0x0000000c2f007220 */ /* 0x040fe20000400000 */
[----:B------:R-:W-:Y:S01]  /*6ab0*/  FMUL R2, R47, R13 ;  /* 0x0000000d2f027220 */ /* 0x000fe20000400000 */
[----:B------:R-:W-:Y:S01]  /*6ac0*/  F2FP.F16.F32.PACK_AB R6, R9, R8 ;  /* 0x000000080906723e */ /* 0x000fe200000000ff */
[C---:B------:R-:W-:Y:S01]  /*6ad0*/  FFMA R11, R48.reuse, R56, R11 ;  /* 0x00000038300b7223 */ /* 0x040fe2000000000b */
[C---:B------:R-:W-:Y:S01]  /*6ae0*/  FFMA R0, R48.reuse, R57, R0 ;  /* 0x0000003930007223 */ /* 0x040fe20000000000 */
[C---:B------:R-:W-:Y:S01]  /*6af0*/  FFMA R2, R48.reuse, R58, R2 ;  /* 0x0000003a30027223 */ /* 0x040fe20000000002 */
[C---:B------:R-:W-:Y:S01]  /*6b00*/  FMUL R3, R47.reuse, R14 ;  /* 0x0000000e2f037220 */ /* 0x040fe20000400000 */
[C---:B------:R-:W-:Y:S01]  /*6b10*/  FMUL R15, R47.reuse, R15 ;  /* 0x0000000f2f0f7220 */ /* 0x040fe20000400000 */
[C---:B------:R-:W-:Y:S01]  /*6b20*/  FMUL R12, R47.reuse, R16 ;  /* 0x000000102f0c7220 */ /* 0x040fe20000400000 */
[C---:B------:R-:W-:Y:S01]  /*6b30*/  FMUL R13, R47.reuse, R17 ;  /* 0x000000112f0d7220 */ /* 0x040fe20000400000 */
[C---:B------:R-:W-:Y:S01]  /*6b40*/  FFMA R3, R48.reuse, R59, R3 ;  /* 0x0000003b30037223 */ /* 0x040fe20000000003 */
[C---:B------:R-:W-:Y:S01]  /*6b50*/  FMUL R14, R47.reuse, R18 ;  /* 0x000000122f0e7220 */ /* 0x040fe20000400000 */
[C---:B------:R-:W-:Y:S01]  /*6b60*/  FFMA R15, R48.reuse, R60, R15 ;  /* 0x0000003c300f7223 */ /* 0x040fe2000000000f */
[----:B------:R-:W-:Y:S01]  /*6b70*/  FMUL R19, R47, R19 ;  /* 0x000000132f137220 */ /* 0x000fe20000400000 */
[----:B------:R-:W-:Y:S01]  /*6b80*/  F2FP.F16.F32.PACK_AB R7, R11, R10 ;  /* 0x0000000a0b07723e */ /* 0x000fe200000000ff */
[C---:B------:R-:W-:Y:S01]  /*6b90*/  FFMA R12, R48.reuse, R61, R12 ;  /* 0x0000003d300c7223 */ /* 0x040fe2000000000c */
[C---:B------:R-:W-:Y:S01]  /*6ba0*/  FMUL R16, R47.reuse, R20 ;  /* 0x000000142f107220 */ /* 0x040fe20000400000 */
[C---:B------:R-:W-:Y:S01]  /*6bb0*/  FFMA R13, R48.reuse, R62, R13 ;  /* 0x0000003e300d7223 */ /* 0x040fe2000000000d */
[C---:B------:R-:W-:Y:S01]  /*6bc0*/  FMUL R17, R47.reuse, R21 ;  /* 0x000000152f117220 */ /* 0x040fe20000400000 */
[----:B------:R1:W-:Y:S01]  /*6bd0*/  STS.128 [R118], R4 ;  /* 0x0000000476007388 */ /* 0x0003e20000000c00 */
[C---:B------:R-:W-:Y:S01]  /*6be0*/  FFMA R14, R48.reuse, R63, R14 ;  /* 0x0000003f300e7223 */ /* 0x040fe2000000000e */
[----:B------:R-:W-:Y:S02]  /*6bf0*/  HADD2.F32 R68, -RZ, R73.H1_H1 ;  /* 0x30000049ff447230 */ /* 0x000fe40000004100 */
[C---:B------:R-:W-:Y:S01]  /*6c00*/  FMUL R18, R47.reuse, R22 ;  /* 0x000000162f127220 */ /* 0x040fe20000400000 */
[C---:B------:R-:W-:Y:S01]  /*6c10*/  FFMA R19, R48.reuse, R64, R19 ;  /* 0x0000004030137223 */ /* 0x040fe20000000013 */
[--C-:B------:R-:W-:Y:S02]  /*6c20*/  HADD2.F32 R69, -RZ, R74.reuse.H0_H0 ;  /* 0x2000004aff457230 */ /* 0x100fe40000004100 */
[C---:B------:R-:W-:Y:S01]  /*6c30*/  FMUL R23, R47.reuse, R23 ;  /* 0x000000172f177220 */ /* 0x040fe20000400000 */
        /* <DEDUP_REMOVED lines=9> */
[----:B------:R-:W-:Y:S01]  /*6cd0*/  FFMA R23, R48, R68, R23 ;  /* 0x0000004430177223 */ /* 0x000fe20000000017 */
[--C-:B------:R-:W-:Y:S02]  /*6ce0*/  HADD2.F32 R73, -RZ, R80.reuse.H0_H0 ;  /* 0x20000050ff497230 */ /* 0x100fe40000004100 */
[----:B------:R-:W-:Y:S01]  /*6cf0*/  FMUL R27, R47, R27 ;  /* 0x0000001b2f1b7220 */ /* 0x000fe20000400000 */
[----:B------:R-:W-:Y:S01]  /*6d00*/  F2FP.F16.F32.PACK_AB R8, R2, R0 ;  /* 0x000000000208723e */ /* 0x000fe200000000ff */
[C---:B------:R-:W-:Y:S01]  /*6d10*/  FFMA R20, R48.reuse, R69, R20 ;  /* 0x0000004530147223 */ /* 0x040fe20000000014 */
[----:B------:R-:W-:Y:S01]  /*6d20*/  F2FP.F16.F32.PACK_AB R9, R15, R3 ;  /* 0x000000030f09723e */ /* 0x000fe200000000ff */
[----:B------:R-:W-:Y:S01]  /*6d30*/  HADD2.F32 R74, -RZ, R80.H1_H1 ;  /* 0x30000050ff4a7230 */ /* 0x000fe20000004100 */
[----:B------:R-:W-:Y:S01]  /*6d40*/  F2FP.F16.F32.PACK_AB R10, R13, R12 ;  /* 0x0000000c0d0a723e */ /* 0x000fe200000000ff */
[----:B------:R-:W-:Y:S01]  /*6d50*/  FMUL R24, R47, R28 ;  /* 0x0000001c2f187220 */ /* 0x000fe20000400000 */
[----:B------:R-:W-:Y:S01]  /*6d60*/  F2FP.F16.F32.PACK_AB R11, R19, R14 ;  /* 0x0000000e130b723e */ /* 0x000fe200000000ff */
[C---:B------:R-:W-:Y:S01]  /*6d70*/  FFMA R21, R48.reuse, R70, R21 ;  /* 0x0000004630157223 */ /* 0x040fe20000000015 */
[--C-:B------:R-:W-:Y:S02]  /*6d80*/  HADD2.F32 R75, -RZ, R81.reuse.H0_H0 ;  /* 0x20000051ff4b7230 */ /* 0x100fe40000004100 */
[C---:B------:R-:W-:Y:S01]  /*6d90*/  FMUL R25, R47.reuse, R29 ;  /* 0x0000001d2f197220 */ /* 0x040fe20000400000 */
[C---:B------:R-:W-:Y:S01]  /*6da0*/  FFMA R22, R48.reuse, R71, R22 ;  /* 0x0000004730167223 */ /* 0x040fe20000000016 */
[----:B------:R1:W-:Y:S01]  /*6db0*/  STS.128 [R117+0x10], R8 ;  /* 0x0000100875007388 */ /* 0x0003e20000000c00 */
        /* <DEDUP_REMOVED lines=10> */
[----:B------:R-:W-:Y:S01]  /*6e60*/  FMUL R29, R47, R33 ;  /* 0x000000212f1d7220 */ /* 0x000fe20000400000 */
[----:B------:R-:W-:Y:S01]  /*6e70*/  F2FP.F16.F32.PACK_AB R16, R17, R16 ;  /* 0x000000101110723e */ /* 0x000fe200000000ff */
[C---:B------:R-:W-:Y:S01]  /*6e80*/  FFMA R26, R48.reuse, R75, R26 ;  /* 0x0000004b301a7223 */ /* 0x040fe2000000001a */
[----:B------:R-:W-:Y:S02]  /*6e90*/  HADD2.F32 R80, -RZ, R83.H1_H1 ;  /* 0x30000053ff507230 */ /* 0x000fe40000004100 */
[----:B------:R-:W-:Y:S01]  /*6ea0*/  FMUL R30, R47, R34 ;  /* 0x000000222f1e7220 */ /* 0x000fe20000400000 */
[----:B------:R-:W-:Y:S01]  /*6eb0*/  F2FP.F16.F32.PACK_AB R17, R23, R18 ;  /* 0x000000121711723e */ /* 0x000fe200000000ff */
[C---:B------:R-:W-:Y:S01]  /*6ec0*/  FFMA R31, R48.reuse, R76, R31 ;  /* 0x0000004c301f7223 */ /* 0x040fe2000000001f */
[----:B------:R-:W-:Y:S01]  /*6ed0*/  FMUL R35, R47, R35 ;  /* 0x000000232f237220 */ /* 0x000fe20000400000 */
[----:B------:R-:W-:Y:S01]  /*6ee0*/  F2FP.F16.F32.PACK_AB R18, R21, R20 ;  /* 0x000000141512723e */ /* 0x000fe200000000ff */
[C---:B------:R-:W-:Y:S01]  /*6ef0*/  FFMA R28, R48.reuse, R77, R28 ;  /* 0x0000004d301c7223 */ /* 0x040fe2000000001c */
[----:B------:R-:W-:Y:S01]  /*6f00*/  F2FP.F16.F32.PACK_AB R19, R27, R22 ;  /* 0x000000161b13723e */ /* 0x000fe200000000ff */
[C---:B------:R-:W-:Y:S01]  /*6f10*/  FFMA R29, R48.reuse, R78, R29 ;  /* 0x0000004e301d7223 */ /* 0x040fe2000000001d */
[C---:B------:R-:W-:Y:S01]  /*6f20*/  FFMA R30, R48.reuse, R79, R30 ;  /* 0x0000004f301e7223 */ /* 0x040fe2000000001e */
[----:B------:R-:W-:Y:S01]  /*6f30*/  FFMA R35, R48, R80, R35 ;  /* 0x0000005030237223 */ /* 0x000fe20000000023 */
[----:B------:R-:W-:Y:S01]  /*6f40*/  F2FP.F16.F32.PACK_AB R24, R25, R24 ;  /* 0x000000181918723e */ /* 0x000fe200000000ff */
[----:B------:R1:W-:Y:S01]  /*6f50*/  STS.128 [R116+0x20], R16 ;  /* 0x0000201074007388 */ /* 0x0003e20000000c00 */
[----:B------:R-:W-:Y:S02]  /*6f60*/  F2FP.F16.F32.PACK_AB R25, R31, R26 ;  /* 0x0000001a1f19723e */ /* 0x000fe400000000ff */
[----:B------:R-:W-:Y:S02]  /*6f70*/  F2FP.F16.F32.PACK_AB R26, R29, R28 ;  /* 0x0000001c1d1a723e */ /* 0x000fe400000000ff */
[----:B------:R-:W-:Y:S05]  /*6f80*/  F2FP.F16.F32.PACK_AB R27, R35, R30 ;  /* 0x0000001e231b723e */ /* 0x000fea00000000ff */
[----:B------:R1:W-:Y:S01]  /*6f90*/  STS.128 [R115+0x30], R24 ;  /* 0x0000301873007388 */ /* 0x0003e20000000c00 */
[----:B------:R-:W-:Y:S01]  /*6fa0*/  @!PT LDS RZ, [RZ] ;  /* 0x00000000fffff984 */ /* 0x000fe20000000800 */
[----:B------:R-:W-:Y:S01]  /*6fb0*/  @!PT LDS RZ, [RZ] ;  /* 0x00000000fffff984 */ /* 0x000fe20000000800 */
[----:B------:R-:W-:Y:S01]  /*6fc0*/  @!PT LDS RZ, [RZ] ;  /* 0x00000000fffff984 */ /* 0x000fe20000000800 */
[----:B------:R-:W-:Y:S01]  /*6fd0*/  @!PT LDS RZ, [RZ] ;  /* 0x00000000fffff984 */ /* 0x000fe20000000800 */
[----:B------:R3:W-:Y:S07]  /*6fe0*/  MEMBAR.ALL.CTA ;  /* 0x0000000000007992 */ /* 0x0007ee0000008000 */
[----:B---3--:R-:W3:Y:S02]  /*6ff0*/  FENCE.VIEW.ASYNC.S ;  /* 0x00000000000073c6 */ /* 0x008ee40000000000 */
[----:B---3--:R-:W-:Y:S06]  /*7000*/  BAR.SYNC.DEFER_BLOCKING 0x1, 0x80 ;  /* 0x0042000000007b1d */ /* 0x008fec0000010000 */
[----:B------:R-:W-:Y:S05]  /*7010*/  @P0 BRA `(.L_x_113) ;  /* 0x00000000002c0947 */ /* 0x000fea0003800000 */
[----:B------:R-:W-:Y:S01]  /*7020*/  R2UR UR5, R119 ;  /* 0x00000000770572ca */ /* 0x000fe200000e0000 */
[----:B------:R-:W-:Y:S01]  /*7030*/  UIADD3 UR4, UP0, UPT, UR42, 0x680, URZ ;  /* 0x000006802a047890 */ /* 0x000fe2000ff1e0ff */
[----:B------:R-:W-:Y:S01]  /*7040*/  R2UR UR7, R97 ;  /* 0x00000000610772ca */ /* 0x000fe200000e0000 */
[----:B------:R-:W-:Y:S01]  /*7050*/  UMOV UR11, UR60 ;  /* 0x0000003c000b7c82 */ /* 0x000fe20008000000 */
[----:B------:R-:W-:Y:S09]  /*7060*/  R2UR UR6, R96 ;  /* 0x00000000600672ca */ /* 0x000ff200000e0000 */
[----:B------:R-:W-:Y:S02]  /*7070*/  UIADD3 UR8, UPT, UPT, UR36, 0x200, UR5 ;  /* 0x0000020024087890 */ /* 0x000fe4000fffe005 */
[----:B------:R-:W-:Y:S02]  /*7080*/  USHF.L.U32 UR9, UR7, 0x5, URZ ;  /* 0x0000000507097899 */ /* 0x000fe400080006ff */
[----:B------:R-:W-:Y:S02]  /*7090*/  USHF.L.U32 UR10, UR6, 0x7, URZ ;  /* 0x00000007060a7899 */ /* 0x000fe400080006ff */
[----:B------:R-:W-:Y:S09]  /*70a0*/  UIADD3.X UR5, UPT, UPT, URZ, UR43, URZ, UP0, !UPT ;  /* 0x0000002bff057290 */ /* 0x000ff200087fe4ff */
[----:B------:R3:W-:Y:S02]  /*70b0*/  UTMASTG.3D [UR8], [UR4] ;  /* 0x00000008040073b5 */ /* 0x0007e40008010000 */
[----:B---3--:R0:W-:Y:S02]  /*70c0*/  UTMACMDFLUSH ;  /* 0x00000000000079b7 */ /* 0x0081e40000000000 */
.L_x_113:
[----:B------:R-:W-:Y:S05]  /*70d0*/  BSYNC.RECONVERGENT B0 ;  /* 0x0000000000007941 */ /* 0x000fea0003800200 */
.L_x_112:
[----:B------:R-:W-:Y:S04]  /*70e0*/  BSSY.RECONVERGENT B0, `(.L_x_114) ;  /* 0x0000003000007945 */ /* 0x000fe80003800200 */
[----:B------:R-:W-:Y:S05]  /*70f0*/  @P0 BRA `(.L_x_115) ;  /* 0x0000000000040947 */ /* 0x000fea0003800000 */
[----:B------:R-:W-:Y:S04]  /*7100*/  DEPBAR.LE SB0, 0x0 ;  /* 0x000080000000791a */ /* 0x000fe80000000000 */
.L_x_115:
[----:B------:R-:W-:Y:S05]  /*7110*/  BSYNC.RECONVERGENT B0 ;  /* 0x0000000000007941 */ /* 0x000fea0003800200 */
.L_x_114:
[----:B------:R-:W-:Y:S01]  /*7120*/  BAR.SYNC.DEFER_BLOCKING 0x1, 0x80 ;  /* 0x0042000000007b1d */ /* 0x000fe20000010000 */
[----:B------:R-:W-:Y:S01]  /*7130*/  UIADD3 UR37, UPT, UPT, UR37, 0x1, URZ ;  /* 0x0000000125257890 */ /* 0x000fe2000fffe0ff */
[----:B------:R-:W-:Y:S02]  /*7140*/  IADD3 R45, PT, PT, R45, 0x1, RZ ;  /* 0x000000012d2d7810 */ /* 0x000fe40007ffe0ff */
[----:B------:R-:W-:Y:S01]  /*7150*/  IADD3 R105, PT, PT, R105, 0x1, RZ ;  /* 0x0000000169697810 */ /* 0x000fe20007ffe0ff */
[----:B------:R-:W-:Y:S09]  /*7160*/  UISETP.NE.AND UP0, UPT, UR37, URZ, UPT ;  /* 0x000000ff2500728c */ /* 0x000ff2000bf05270 */
[----:B------:R-:W-:Y:S05]  /*7170*/  BRA.U !UP0, `(.L_x_116) ;  /* 0x0000000108287547 */ /* 0x000fea000b800000 */
[----:B------:R-:W-:Y:S01]  /*7180*/  ISETP.NE.AND P0, PT, R121, RZ, PT ;  /* 0x000000ff7900720c */ /* 0x000fe20003f05270 */
[----:B------:R-:W-:Y:S11]  /*7190*/  IMAD.U32 R0, RZ, RZ, UR46 ;  /* 0x0000002eff007e24 */ /* 0x000ff6000f8e00ff */
[----:B------:R-:W-:Y:S01]  /*71a0*/  @!UPT UIADD3 URZ, UPT, UPT, URZ, URZ, URZ ;  /* 0x000000fffffff290 */ /* 0x000fe2000fffe0ff */
[C---:B------:R-:W-:Y:S01]  /*71b0*/  @P0 LEA R2, R104.reuse, UR36, 0x3 ;  /* 0x0000002468020c11 */ /* 0x040fe2000f8e18ff */
[----:B------:R-:W-:Y:S04]  /*71c0*/  VIADD R104, R104, 0x1 ;  /* 0x0000000168687836 */ /* 0x000fe80000000000 */
[----:B------:R-:W-:Y:S05]  /*71d0*/  @P0 VIADD R2, R2, 0x30 ;  /* 0x0000003002020836 */ /* 0x000fea0000000000 */
[----:B------:R-:W-:Y:S04]  /*71e0*/  @P0 PRMT R0, R0, 0x654, R2 ;  /* 0x0000065400000816 */ /* 0x000fe80000000002 */
[----:B------:R3:W-:Y:S01]  /*71f0*/  @P0 SYNCS.ARRIVE.TRANS64.RED.A1T0 RZ, [R0+URZ], RZ ;  /* 0x000000ff00ff09a7 */ /* 0x0007e200081004ff */
[C---:B------:R-:W-:Y:S04]  /*7200*/  ISETP.NE.AND P0, PT, R104.reuse, 0x2, PT ;  /* 0x000000026800780c */ /* 0x040fe80003f05270 */
[----:B------:R-:W-:Y:S09]  /*7210*/  SEL R104, R104, RZ, P0 ;  /* 0x000000ff68687207 */ /* 0x000ff20000000000 */
.L_x_116:
[----:B------:R-:W-:Y:S01]  /*7220*/  ISETP.NE.AND P3, PT, R114, RZ, PT ;  /* 0x000000ff7200720c */ /* 0x000fe20003f65270 */
[----:B------:R-:W-:Y:S01]  /*7230*/  IMAD.IADD R97, R43, 0x1, R94 ;  /* 0x000000012b617824 */ /* 0x000fe200078e025e */
[----:B------:R-:W-:Y:S01]  /*7240*/  ISETP.NE.AND P0, PT, R120, 0x2, PT ;  /* 0x000000027800780c */ /* 0x000fe20003f05270 */
[----:B------:R-:W-:Y:S01]  /*7250*/  IMAD.IADD R96, R44, 0x1, R95 ;  /* 0x000000012c607824 */ /* 0x000fe200078e025f */
[----:B------:R-:W-:Y:S02]  /*7260*/  ISETP.NE.AND P1, PT, R45, 0x4, PT ;  /* 0x000000042d00780c */ /* 0x000fe40003f25270 */
[----:B------:R-:W-:Y:S02]  /*7270*/  ISETP.NE.AND P2, PT, R105, 0x2, PT ;  /* 0x000000026900780c */ /* 0x000fe40003f45270 */
[----:B------:R-:W-:Y:S02]  /*7280*/  SEL R3, RZ, 0x1, P0 ;  /* 0x00000001ff037807 */ /* 0x000fe40000000000 */
[----:B------:R-:W-:Y:S02]  /*7290*/  SEL R2, RZ, 0x1, P1 ;  /* 0x00000001ff027807 */ /* 0x000fe40000800000 */
[----:B---3--:R-:W-:Y:S02]  /*72a0*/  SEL R0, RZ, 0x1, P2 ;  /* 0x00000001ff007807 */ /* 0x008fe40001000000 */
[----:B------:R-:W-:Y:S02]  /*72b0*/  @P3 R2UR UR60, R103 ;  /* 0x00000000673c32ca */ /* 0x000fe400000e0000 */
[----:B------:R-:W-:Y:S02]  /*72c0*/  LOP3.LUT R106, R106, R3, RZ, 0x3c, !PT ;  /* 0x000000036a6a7212 */ /* 0x000fe400078e3cff */
[----:B------:R-:W-:Y:S02]  /*72d0*/  LOP3.LUT R107, R107, R2, RZ, 0x3c, !PT ;  /* 0x000000026b6b7212 */ /* 0x000fe400078e3cff */
[----:B------:R-:W-:Y:S02]  /*72e0*/  LOP3.LUT R108, R108, R0, RZ, 0x3c, !PT ;  /* 0x000000006c6c7212 */ /* 0x000fe400078e3cff */
[----:B------:R-:W-:Y:S02]  /*72f0*/  SEL R120, R120, RZ, P0 ;  /* 0x000000ff78787207 */ /* 0x000fe40000000000 */
[----:B------:R-:W-:Y:S02]  /*7300*/  SEL R45, R45, RZ, P1 ;  /* 0x000000ff2d2d7207 */ /* 0x000fe40000800000 */
[----:B------:R-:W-:Y:S01]  /*7310*/  SEL R105, R105, RZ, P2 ;  /* 0x000000ff69697207 */ /* 0x000fe20001000000 */
[----:B------:R-:W-:Y:S06]  /*7320*/  @P3 BRA `(.L_x_117) ;  /* 0xffffffe400843947 */ /* 0x000fec000383ffff */
[----:B------:R-:W-:-:S09]  /*7330*/  UISETP.NE.AND UP0, UPT, UR38, URZ, UPT ;  /* 0x000000ff2600728c */ /* 0x000fd2000bf05270 */
[----:B------:R-:W-:Y:S05]  /*7340*/  BRA.U !UP0, `(.L_x_118) ;  /* 0x0000000108487547 */ /* 0x000fea000b800000 */
[----:B------:R-:W3:Y:S02]  /*7350*/  LDCU.64 UR4, c[0x0][0x890] ;  /* 0x00011200ff0477ac */ /* 0x000ee40008000a00 */
[----:B---3--:R-:W-:-:S04]  /*7360*/  UISETP.NE.U32.AND UP0, UPT, UR4, URZ, UPT ;  /* 0x000000ff0400728c */ /* 0x008fc8000bf05070 */
[----:B------:R-:W-:-:S09]  /*7370*/  UISETP.NE.AND.EX UP0, UPT, UR5, URZ, UPT, UP0 ;  /* 0x000000ff0500728c */ /* 0x000fd2000bf05300 */
[----:B------:R-:W-:Y:S05]  /*7380*/  BRA.U UP0, `(.L_x_119) ;  /* 0x00000001000c7547 */ /* 0x000fea000b800000 */
[----:B------:R-:W-:-:S13]  /*7390*/  FSETP.NEU.AND P0, PT, R48, RZ, PT ;  /* 0x000000ff3000720b */ /* 0x000fda0003f0d000 */
[----:B------:R-:W-:Y:S05]  /*73a0*/  @!P0 EXIT ;  /* 0x000000000000894d */ /* 0x000fea0003800000 */
[----:B------:R-:W-:Y:S05]  /*73b0*/  BRA `(.L_x_118) ;  /* 0x00000000002c7947 */ /* 0x000fea0003800000 */
.L_x_119:
[----:B------:R-:W-:Y:S01]  /*73c0*/  LOP3.LUT P0, RZ, R98, 0xff, RZ, 0xc0, !PT ;  /* 0x000000ff62ff7812 */ /* 0x000fe2000780c0ff */
[----:B------:R-:W-:-:S12]  /*73d0*/  BSSY.RECONVERGENT B0, `(.L_x_118) ;  /* 0x0000009000007945 */ /* 0x000fd80003800200 */
[----:B------:R-:W-:Y:S05]  /*73e0*/  @P0 BRA `(.L_x_120) ;  /* 0x0000000000140947 */ /* 0x000fea0003800000 */
[----:B------:R-:W3:Y:S02]  /*73f0*/  LDCU.64 UR4, c[0x0][0x888] ;  /* 0x00011100ff0477ac */ /* 0x000ee40008000a00 */
[----:B---3--:R-:W-:-:S04]  /*7400*/  ISETP.NE.U32.AND P0, PT, RZ, UR4, PT ;  /* 0x00000004ff007c0c */ /* 0x008fc8000bf05070 */
[----:B------:R-:W-:-:S13]  /*7410*/  ISETP.NE.AND.EX P0, PT, RZ, UR5, PT, P0 ;  /* 0x00000005ff007c0c */ /* 0x000fda000bf05300 */
[----:B------:R-:W-:Y:S05]  /*7420*/  @!P0 EXIT ;  /* 0x000000000000894d */ /* 0x000fea0003800000 */
[----:B------:R-:W-:Y:S05]  /*7430*/  BRA `(.L_x_121) ;  /* 0x0000000000087947 */ /* 0x000fea0003800000 */
.L_x_120:
[----:B------:R-:W-:-:S13]  /*7440*/  FSETP.NEU.AND P0, PT, R48, RZ, PT ;  /* 0x000000ff3000720b */ /* 0x000fda0003f0d000 */
[----:B------:R-:W-:Y:S05]  /*7450*/  @!P0 EXIT ;  /* 0x000000000000894d */ /* 0x000fea0003800000 */
.L_x_121:
[----:B------:R-:W-:Y:S05]  /*7460*/  BSYNC.RECONVERGENT B0 ;  /* 0x0000000000007941 */ /* 0x000fea0003800200 */
.L_x_118:
[----:B------:R-:W-:-:S04]  /*7470*/  DEPBAR.LE SB0, 0x0 ;  /* 0x000080000000791a */ /* 0x000fc80000000000 */
[----:B------:R-:W-:Y:S05]  /*7480*/  EXIT ;  /* 0x000000000000794d */ /* 0x000fea0003800000 */
.L_x_24:
[----:B--2---:R2:W4:Y:S02]  /*7490*/  SYNCS.PHASECHK.TRANS64.TRYWAIT P0, [R2+URZ+0xc0], R3 ;  /* 0x0000c003020075a7 */ /* 0x00452400080011ff */
[----:B----4-:R-:W-:Y:S05]  /*74a0*/  @!P0 NANOSLEEP.SYNCS 0x989680 ;  /* 0x009896800000895d */ /* 0x010fea0003900000 */
[----:B------:R-:W4:Y:S02]  /*74b0*/  @!P0 SYNCS.PHASECHK.TRANS64 P0, [R2+URZ+0xc0], R3 ;  /* 0x0000c003020085a7 */ /* 0x000f2400080010ff */
[----:B----4-:R-:W-:Y:S05]  /*74c0*/  @!P0 BRA `(.L_x_24) ;  /* 0xfffffffc00f08947 */ /* 0x010fea000383ffff */
[----:B------:R-:W-:Y:S05]  /*74d0*/  BRA `(.L_x_122) ;  /* 0xffffffa000b87947 */ /* 0x000fea000383ffff */
.L_x_27:
[----:B------:R-:W-:-:S07]  /*74e0*/  MOV R2, UR7 ;  /* 0x0000000700027c02 */ /* 0x000fce0008000f00 */
.L_x_123:
[----:B-1----:R1:W2:Y:S02]  /*74f0*/  SYNCS.PHASECHK.TRANS64.TRYWAIT P0, [R2+URZ+0x10], R4 ;  /* 0x00001004020075a7 */ /* 0x0022a400080011ff */
[----:B--2---:R-:W-:Y:S05]  /*7500*/  @!P0 NANOSLEEP.SYNCS 0x989680 ;  /* 0x009896800000895d */ /* 0x004fea0003900000 */
[----:B------:R-:W2:Y:S02]  /*7510*/  @!P0 SYNCS.PHASECHK.TRANS64 P0, [R2+URZ+0x10], R4 ;  /* 0x00001004020085a7 */ /* 0x000ea400080010ff */
[----:B--2---:R-:W-:Y:S05]  /*7520*/  @!P0 BRA `(.L_x_123) ;  /* 0xfffffffc00f08947 */ /* 0x004fea000383ffff */
[----:B------:R-:W-:Y:S05]  /*7530*/  BRA `(.L_x_26) ;  /* 0xffffffa400207947 */ /* 0x000fea000383ffff */
.L_x_36:
[----:B------:R-:W-:-:S07]  /*7540*/  MOV R2, UR7 ;  /* 0x0000000700027c02 */ /* 0x000fce0008000f00 */
.L_x_124:
[----:B-1----:R1:W2:Y:S02]  /*7550*/  SYNCS.PHASECHK.TRANS64.TRYWAIT P0, [R2+URZ+0x10], R4 ;  /* 0x00001004020075a7 */ /* 0x0022a400080011ff */
[----:B--2---:R-:W-:Y:S05]  /*7560*/  @!P0 NANOSLEEP.SYNCS 0x989680 ;  /* 0x009896800000895d */ /* 0x004fea0003900000 */
[----:B------:R-:W2:Y:S02]  /*7570*/  @!P0 SYNCS.PHASECHK.TRANS64 P0, [R2+URZ+0x10], R4 ;  /* 0x00001004020085a7 */ /* 0x000ea400080010ff */
[----:B--2---:R-:W-:Y:S05]  /*7580*/  @!P0 BRA `(.L_x_124) ;  /* 0xfffffffc00f08947 */ /* 0x004fea000383ffff */
[----:B------:R-:W-:Y:S05]  /*7590*/  BRA `(.L_x_35) ;  /* 0xffffffa800747947 */ /* 0x000fea000383ffff */
.L_x_43:
[----:B-1----:R1:W2:Y:S02]  /*75a0*/  SYNCS.PHASECHK.TRANS64.TRYWAIT P0, [R2+URZ+0x50], R3 ;  /* 0x00005003020075a7 */ /* 0x0022a400080011ff */
[----:B--2---:R-:W-:Y:S05]  /*75b0*/  @!P0 NANOSLEEP.SYNCS 0x989680 ;  /* 0x009896800000895d */ /* 0x004fea0003900000 */
[----:B------:R-:W2:Y:S02]  /*75c0*/  @!P0 SYNCS.PHASECHK.TRANS64 P0, [R2+URZ+0x50], R3 ;  /* 0x00005003020085a7 */ /* 0x000ea400080010ff */
[----:B--2---:R-:W-:Y:S05]  /*75d0*/  @!P0 BRA `(.L_x_43) ;  /* 0xfffffffc00f08947 */ /* 0x004fea000383ffff */
[----:B------:R-:W-:Y:S05]  /*75e0*/  BRA `(.L_x_125) ;  /* 0xffffffac00a87947 */ /* 0x000fea000383ffff */
.L_x_47:
[----:B---3--:R-:W-:-:S07]  /*75f0*/  MOV R0, UR4 ;  /* 0x0000000400007c02 */ /* 0x008fce0008000f00 */
.L_x_126:
[----:B-1----:R1:W2:Y:S02]  /*7600*/  SYNCS.PHASECHK.TRANS64.TRYWAIT P0, [R0+URZ], R2 ;  /* 0x00000002000075a7 */ /* 0x0022a400080011ff */
[----:B--2---:R-:W-:Y:S05]  /*7610*/  @!P0 NANOSLEEP.SYNCS 0x989680 ;  /* 0x009896800000895d */ /* 0x004fea0003900000 */
[----:B------:R-:W2:Y:S02]  /*7620*/  @!P0 SYNCS.PHASECHK.TRANS64 P0, [R0+URZ], R2 ;  /* 0x00000002000085a7 */ /* 0x000ea400080010ff */
[----:B--2---:R-:W-:Y:S05]  /*7630*/  @!P0 BRA `(.L_x_126) ;  /* 0xfffffffc00f08947 */ /* 0x004fea000383ffff */
[----:B------:R-:W-:Y:S05]  /*7640*/  BRA `(.L_x_127) ;  /* 0xffffffb400187947 */ /* 0x000fea000383ffff */
.L_x_50:
[----:B-1----:R1:W2:Y:S02]  /*7650*/  SYNCS.PHASECHK.TRANS64.TRYWAIT P0, [R0+URZ+0xb0], R4 ;  /* 0x0000b004000075a7 */ /* 0x0022a400080011ff */
[----:B--2---:R-:W-:Y:S05]  /*7660*/  @!P0 NANOSLEEP.SYNCS 0x989680 ;  /* 0x009896800000895d */ /* 0x004fea0003900000 */
[----:B------:R-:W2:Y:S02]  /*7670*/  @!P0 SYNCS.PHASECHK.TRANS64 P0, [R0+URZ+0xb0], R4 ;  /* 0x0000b004000085a7 */ /* 0x000ea400080010ff */
[----:B--2---:R-:W-:Y:S05]  /*7680*/  @!P0 BRA `(.L_x_50) ;  /* 0xfffffffc00f08947 */ /* 0x004fea000383ffff */
[----:B------:R-:W-:Y:S05]  /*7690*/  BRA `(.L_x_128) ;  /* 0xffffffb400787947 */ /* 0x000fea000383ffff */
.L_x_51:
[----:B------:R-:W-:-:S07]  /*76a0*/  MOV R0, UR4 ;  /* 0x0000000400007c02 */ /* 0x000fce0008000f00 */
.L_x_129:
[----:B-1----:R1:W2:Y:S02]  /*76b0*/  SYNCS.PHASECHK.TRANS64.TRYWAIT P0, [R0+URZ+0x60], R5 ;  /* 0x00006005000075a7 */ /* 0x0022a400080011ff */
[----:B--2---:R-:W-:Y:S05]  /*76c0*/  @!P0 NANOSLEEP.SYNCS 0x989680 ;  /* 0x009896800000895d */ /* 0x004fea0003900000 */
[----:B------:R-:W2:Y:S02]  /*76d0*/  @!P0 SYNCS.PHASECHK.TRANS64 P0, [R0+URZ+0x60], R5 ;  /* 0x00006005000085a7 */ /* 0x000ea400080010ff */
[----:B--2---:R-:W-:Y:S05]  /*76e0*/  @!P0 BRA `(.L_x_129) ;  /* 0xfffffffc00f08947 */ /* 0x004fea000383ffff */
[----:B------:R-:W-:Y:S05]  /*76f0*/  BRA `(.L_x_130) ;  /* 0xffffffb400887947 */ /* 0x000fea000383ffff */
.L_x_52:
[----:B-1----:R1:W2:Y:S02]  /*7700*/  SYNCS.PHASECHK.TRANS64.TRYWAIT P1, [R0+URZ+0x50], R4 ;  /* 0x00005004000075a7 */ /* 0x0022a400080211ff */
[----:B--2---:R-:W-:Y:S05]  /*7710*/  @!P1 NANOSLEEP.SYNCS 0x989680 ;  /* 0x009896800000995d */ /* 0x004fea0003900000 */
[----:B------:R-:W2:Y:S02]  /*7720*/  @!P1 SYNCS.PHASECHK.TRANS64 P1, [R0+URZ+0x50], R4 ;  /* 0x00005004000095a7 */ /* 0x000ea400080210ff */
[----:B--2---:R-:W-:Y:S05]  /*7730*/  @!P1 BRA `(.L_x_52) ;  /* 0xfffffffc00f09947 */ /* 0x004fea000383ffff */
[----:B------:R-:W-:Y:S05]  /*7740*/  BRA `(.L_x_131) ;  /* 0xffffffb400b87947 */ /* 0x000fea000383ffff */
.L_x_55:
[----:B------:R-:W-:-:S07]  /*7750*/  MOV R0, UR4 ;  /* 0x0000000400007c02 */ /* 0x000fce0008000f00 */
.L_x_132:
[----:B-1----:R1:W2:Y:S02]  /*7760*/  SYNCS.PHASECHK.TRANS64.TRYWAIT P0, [R0+URZ+0x60], R2 ;  /* 0x00006002000075a7 */ /* 0x0022a400080011ff */
[----:B--2---:R-:W-:Y:S05]  /*7770*/  @!P0 NANOSLEEP.SYNCS 0x989680 ;  /* 0x009896800000895d */ /* 0x004fea0003900000 */
[----:B------:R-:W2:Y:S02]  /*7780*/  @!P0 SYNCS.PHASECHK.TRANS64 P0, [R0+URZ+0x60], R2 ;  /* 0x00006002000085a7 */ /* 0x000ea400080010ff */
[----:B--2---:R-:W-:Y:S05]  /*7790*/  @!P0 BRA `(.L_x_132) ;  /* 0xfffffffc00f08947 */ /* 0x004fea000383ffff */
[----:B------:R-:W-:Y:S05]  /*77a0*/  BRA `(.L_x_54) ;  /* 0xffffffb8000c7947 */ /* 0x000fea000383ffff */
.L_x_64:
[----:B-1----:R-:W-:-:S04]  /*77b0*/  MOV R4, UR5 ;  /* 0x0000000500047c02 */ /* 0x002fc80008000f00 */
[----:B------:R1:W2:Y:S03]  /*77c0*/  SYNCS.PHASECHK.TRANS64.TRYWAIT P0, [R4+URZ+0x8], R5 ;  /* 0x00000805040075a7 */ /* 0x0002a600080011ff */
[----:B--2---:R-:W-:Y:S05]  /*77d0*/  @!P0 NANOSLEEP.SYNCS 0x989680 ;  /* 0x009896800000895d */ /* 0x004fea0003900000 */
[----:B------:R-:W2:Y:S02]  /*77e0*/  @!P0 SYNCS.PHASECHK.TRANS64 P0, [R4+URZ+0x8], R5 ;  /* 0x00000805040085a7 */ /* 0x000ea400080010ff */
[----:B--2---:R-:W-:Y:S05]  /*77f0*/  @!P0 BRA `(.L_x_64) ;  /* 0xfffffffc00ec8947 */ /* 0x004fea000383ffff */
[----:B------:R-:W-:Y:S05]  /*7800*/  BRA `(.L_x_63) ;  /* 0xffffffb800c87947 */ /* 0x000fea000383ffff */
.L_x_66:
[----:B------:R-:W-:Y:S01]  /*7810*/  BSSY B0, `(.L_x_133) ;  /* 0x0000006000007945 */ /* 0x000fe20003800000 */
[----:B------:R-:W-:-:S07]  /*7820*/  MOV R15, 0xffffffff ;  /* 0xffffffff000f7802 */ /* 0x000fce0000000f00 */
[----:B-1---5:R-:W-:Y:S05]  /*7830*/  WARPSYNC.COLLECTIVE R15, `(.L_x_134) ;  /* 0x000000000f0c7348 */ /* 0x022fea0003c00000 */
[----:B------:R-:W-:Y:S02]  /*7840*/  ELECT P6, UR79, PT ;  /* 0x00000000004f782f */ /* 0x000fe400038c0000 */
[----:B------:R-:W-:Y:S01]  /*7850*/  MOV R14, UR79 ;  /* 0x0000004f000e7c02 */ /* 0x000fe20008000f00 */
[----:B-1---5:R-:W-:Y:S10]  /*7860*/  ENDCOLLECTIVE ;  /* 0x000000000000791b */ /* 0x022ff40003800000 */
.L_x_134:
[----:B------:R-:W-:Y:S05]  /*7870*/  BSYNC B0 ;  /* 0x0000000000007941 */ /* 0x000fea0003800000 */
.L_x_133:
[----:B------:R-:W-:Y:S05]  /*7880*/  BRA `(.L_x_135) ;  /* 0xffffffb800fc7947 */ /* 0x000fea000383ffff */
.L_x_68:
[----:B-1----:R-:W-:-:S04]  /*7890*/  MOV R2, UR5 ;  /* 0x0000000500027c02 */ /* 0x002fc80008000f00 */
[----:B------:R1:W2:Y:S03]  /*78a0*/  SYNCS.PHASECHK.TRANS64.TRYWAIT P0, [R2+URZ+0x8], R3 ;  /* 0x00000803020075a7 */ /* 0x0002a600080011ff */
[----:B--2---:R-:W-:Y:S05]  /*78b0*/  @!P0 NANOSLEEP.SYNCS 0x989680 ;  /* 0x009896800000895d */ /* 0x004fea0003900000 */
[----:B------:R-:W2:Y:S02]  /*78c0*/  @!P0 SYNCS.PHASECHK.TRANS64 P0, [R2+URZ+0x8], R3 ;  /* 0x00000803020085a7 */ /* 0x000ea400080010ff */
[----:B--2---:R-:W-:Y:S05]  /*78d0*/  @!P0 BRA `(.L_x_68) ;  /* 0xfffffffc00ec8947 */ /* 0x004fea000383ffff */
[----:B------:R-:W-:Y:S05]  /*78e0*/  BRA `(.L_x_67) ;  /* 0xffffffbc00007947 */ /* 0x000fea000383ffff */
.L_x_69:
[----:B-1----:R1:W2:Y:S02]  /*78f0*/  SYNCS.PHASECHK.TRANS64.TRYWAIT P0, [R0+URZ+0x50], R4 ;  /* 0x00005004000075a7 */ /* 0x0022a400080011ff */
[----:B--2---:R-:W-:Y:S05]  /*7900*/  @!P0 NANOSLEEP.SYNCS 0x989680 ;  /* 0x009896800000895d */ /* 0x004fea0003900000 */
[----:B------:R-:W2:Y:S02]  /*7910*/  @!P0 SYNCS.PHASECHK.TRANS64 P0, [R0+URZ+0x50], R4 ;  /* 0x00005004000085a7 */ /* 0x000ea400080010ff */
[----:B--2---:R-:W-:Y:S05]  /*7920*/  @!P0 BRA `(.L_x_69) ;  /* 0xfffffffc00f08947 */ /* 0x004fea000383ffff */
[----:B------:R-:W-:Y:S05]  /*7930*/  BRA `(.L_x_136) ;  /* 0xffffffc000107947 */ /* 0x000fea000383ffff */
.L_x_71:
[----:B------:R-:W-:-:S13]  /*7940*/  R2UR UR4, R4 ;  /* 0x00000000040472ca */ /* 0x000fda00000e0000 */
[----:B------:R-:W-:-:S07]  /*7950*/  MOV R0, UR4 ;  /* 0x0000000400007c02 */ /* 0x000fce0008000f00 */
.L_x_137:
[----:B-1----:R1:W2:Y:S02]  /*7960*/  SYNCS.PHASECHK.TRANS64.TRYWAIT P0, [R0+URZ+0x90], R5 ;  /* 0x00009005000075a7 */ /* 0x0022a400080011ff */
[----:B--2---:R-:W-:Y:S05]  /*7970*/  @!P0 NANOSLEEP.SYNCS 0x989680 ;  /* 0x009896800000895d */ /* 0x004fea0003900000 */
[----:B------:R-:W2:Y:S02]  /*7980*/  @!P0 SYNCS.PHASECHK.TRANS64 P0, [R0+URZ+0x90], R5 ;  /* 0x00009005000085a7 */ /* 0x000ea400080010ff */
[----:B--2---:R-:W-:Y:S05]  /*7990*/  @!P0 BRA `(.L_x_137) ;  /* 0xfffffffc00f08947 */ /* 0x004fea000383ffff */
[----:B------:R-:W-:Y:S05]  /*79a0*/  BRA `(.L_x_138) ;  /* 0xffffffc000647947 */ /* 0x000fea000383ffff */
.L_x_74:
[----:B------:R-:W-:Y:S07]  /*79b0*/  MOV R0, UR5 ;  /* 0x0000000500007c02 */ /* 0x000fee0008000f00 */
.L_x_139:
[----:B-1----:R1:W2:Y:S02]  /*79c0*/  SYNCS.PHASECHK.TRANS64.TRYWAIT P0, [R0+URZ], R5 ;  /* 0x00000005000075a7 */ /* 0x0022a400080011ff */
[----:B--2---:R-:W-:Y:S05]  /*79d0*/  @!P0 NANOSLEEP.SYNCS 0x989680 ;  /* 0x009896800000895d */ /* 0x004fea0003900000 */
[----:B------:R-:W2:Y:S02]  /*79e0*/  @!P0 SYNCS.PHASECHK.TRANS64 P0, [R0+URZ], R5 ;  /* 0x00000005000085a7 */ /* 0x000ea400080010ff */
[----:B--2---:R-:W-:Y:S05]  /*79f0*/  @!P0 BRA `(.L_x_139) ;  /* 0xfffffffc00f08947 */ /* 0x004fea000383ffff */
[----:B------:R-:W-:Y:S05]  /*7a00*/  BRA `(.L_x_73) ;  /* 0xffffffc0007c7947 */ /* 0x000fea000383ffff */
.L_x_78:
[----:B-1----:R-:W-:-:S07]  /*7a10*/  MOV R0, UR4 ;  /* 0x0000000400007c02 */ /* 0x002fce0008000f00 */
.L_x_140:
[----:B-1----:R1:W2:Y:S02]  /*7a20*/  SYNCS.PHASECHK.TRANS64.TRYWAIT P0, [R0+URZ], R3 ;  /* 0x00000003000075a7 */ /* 0x0022a400080011ff */
[----:B--2---:R-:W-:Y:S05]  /*7a30*/  @!P0 NANOSLEEP.SYNCS 0x989680 ;  /* 0x009896800000895d */ /* 0x004fea0003900000 */
[----:B------:R-:W2:Y:S02]  /*7a40*/  @!P0 SYNCS.PHASECHK.TRANS64 P0, [R0+URZ], R3 ;  /* 0x00000003000085a7 */ /* 0x000ea400080010ff */
[----:B--2---:R-:W-:Y:S05]  /*7a50*/  @!P0 BRA `(.L_x_140) ;  /* 0xfffffffc00f08947 */ /* 0x004fea000383ffff */
[----:B------:R-:W-:Y:S05]  /*7a60*/  BRA `(.L_x_141) ;  /* 0xffffffc800947947 */ /* 0x000fea000383ffff */
.L_x_79:
[----:B------:R-:W-:-:S07]  /*7a70*/  MOV R0, UR5 ;  /* 0x0000000500007c02 */ /* 0x000fce0008000f00 */
.L_x_142:
[----:B-1----:R1:W2:Y:S02]  /*7a80*/  SYNCS.PHASECHK.TRANS64.TRYWAIT P0, [R0+URZ], R3 ;  /* 0x00000003000075a7 */ /* 0x0022a400080011ff */
[----:B--2---:R-:W-:Y:S05]  /*7a90*/  @!P0 NANOSLEEP.SYNCS 0x989680 ;  /* 0x009896800000895d */ /* 0x004fea0003900000 */
[----:B------:R-:W2:Y:S02]  /*7aa0*/  @!P0 SYNCS.PHASECHK.TRANS64 P0, [R0+URZ], R3 ;  /* 0x00000003000085a7 */ /* 0x000ea400080010ff */
[----:B--2---:R-:W-:Y:S05]  /*7ab0*/  @!P0 BRA `(.L_x_142) ;  /* 0xfffffffc00f08947 */ /* 0x004fea000383ffff */
[----:B------:R-:W-:Y:S05]  /*7ac0*/  BRA `(.L_x_143) ;  /* 0xffffffc800a47947 */ /* 0x000fea000383ffff */
.L_x_80:
[----:B------:R-:W-:-:S07]  /*7ad0*/  MOV R0, UR5 ;  /* 0x0000000500007c02 */ /* 0x000fce0008000f00 */
.L_x_144:
[----:B-1----:R1:W2:Y:S02]  /*7ae0*/  SYNCS.PHASECHK.TRANS64.TRYWAIT P0, [R0+URZ], R3 ;  /* 0x00000003000075a7 */ /* 0x0022a400080011ff */
[----:B--2---:R-:W-:Y:S05]  /*7af0*/  @!P0 NANOSLEEP.SYNCS 0x989680 ;  /* 0x009896800000895d */ /* 0x004fea0003900000 */
[----:B------:R-:W2:Y:S02]  /*7b00*/  @!P0 SYNCS.PHASECHK.TRANS64 P0, [R0+URZ], R3 ;  /* 0x00000003000085a7 */ /* 0x000ea400080010ff */
[----:B--2---:R-:W-:Y:S05]  /*7b10*/  @!P0 BRA `(.L_x_144) ;  /* 0xfffffffc00f08947 */ /* 0x004fea000383ffff */
[----:B------:R-:W-:Y:S05]  /*7b20*/  BRA `(.L_x_145) ;  /* 0xffffffc800b07947 */ /* 0x000fea000383ffff */
.L_x_83:
[----:B------:R-:W-:-:S07]  /*7b30*/  MOV R0, UR62 ;  /* 0x0000003e00007c02 */ /* 0x000fce0008000f00 */
.L_x_146:
[----:B-1----:R1:W2:Y:S02]  /*7b40*/  SYNCS.PHASECHK.TRANS64.TRYWAIT P1, [R0+URZ+0xd0], R2 ;  /* 0x0000d002000075a7 */ /* 0x0022a400080211ff */
[----:B--2---:R-:W-:Y:S05]  /*7b50*/  @!P1 NANOSLEEP.SYNCS 0x989680 ;  /* 0x009896800000995d */ /* 0x004fea0003900000 */
[----:B------:R-:W2:Y:S02]  /*7b60*/  @!P1 SYNCS.PHASECHK.TRANS64 P1, [R0+URZ+0xd0], R2 ;  /* 0x0000d002000095a7 */ /* 0x000ea400080210ff */
[----:B--2---:R-:W-:Y:S05]  /*7b70*/  @!P1 BRA `(.L_x_146) ;  /* 0xfffffffc00f09947 */ /* 0x004fea000383ffff */
[----:B------:R-:W-:Y:S05]  /*7b80*/  BRA `(.L_x_147) ;  /* 0xffffffcc00007947 */ /* 0x000fea000383ffff */
.L_x_88:
[----:B--2---:R2:W4:Y:S02]  /*7b90*/  SYNCS.PHASECHK.TRANS64.TRYWAIT P0, [R0+URZ+0x50], R2 ;  /* 0x00005002000075a7 */ /* 0x00452400080011ff */
[----:B----4-:R-:W-:Y:S05]  /*7ba0*/  @!P0 NANOSLEEP.SYNCS 0x989680 ;  /* 0x009896800000895d */ /* 0x010fea0003900000 */
[----:B------:R-:W4:Y:S02]  /*7bb0*/  @!P0 SYNCS.PHASECHK.TRANS64 P0, [R0+URZ+0x50], R2 ;  /* 0x00005002000085a7 */ /* 0x000f2400080010ff */
[----:B----4-:R-:W-:Y:S05]  /*7bc0*/  @!P0 BRA `(.L_x_88) ;  /* 0xfffffffc00f08947 */ /* 0x010fea000383ffff */
[----:B------:R-:W-:Y:S05]  /*7bd0*/  BRA `(.L_x_148) ;  /* 0xffffffd0000c7947 */ /* 0x000fea000383ffff */
.L_x_91:
[----:B------:R-:W-:Y:S07]  /*7be0*/  MOV R0, UR7 ;  /* 0x0000000700007c02 */ /* 0x000fee0008000f00 */
.L_x_149:
[----:B--2---:R2:W4:Y:S02]  /*7bf0*/  SYNCS.PHASECHK.TRANS64.TRYWAIT P0, [R0+URZ+0x48], R2 ;  /* 0x00004802000075a7 */ /* 0x00452400080011ff */
[----:B----4-:R-:W-:Y:S05]  /*7c00*/  @!P0 NANOSLEEP.SYNCS 0x989680 ;  /* 0x009896800000895d */ /* 0x010fea0003900000 */
[----:B------:R-:W4:Y:S02]  /*7c10*/  @!P0 SYNCS.PHASECHK.TRANS64 P0, [R0+URZ+0x48], R2 ;  /* 0x00004802000085a7 */ /* 0x000f2400080010ff */
[----:B----4-:R-:W-:Y:S05]  /*7c20*/  @!P0 BRA `(.L_x_149) ;  /* 0xfffffffc00f08947 */ /* 0x010fea000383ffff */
[----:B------:R-:W-:Y:S05]  /*7c30*/  BRA `(.L_x_90) ;  /* 0xffffffd000f47947 */ /* 0x000fea000383ffff */
.L_x_94:
[----:B------:R-:W-:Y:S07]  /*7c40*/  MOV R0, UR5 ;  /* 0x0000000500007c02 */ /* 0x000fee0008000f00 */
.L_x_150:
[----:B-1----:R1:W2:Y:S02]  /*7c50*/  SYNCS.PHASECHK.TRANS64.TRYWAIT P2, [R0+URZ+0x30], R30 ;  /* 0x0000301e000075a7 */ /* 0x0022a400080411ff */
[----:B--2---:R-:W-:Y:S05]  /*7c60*/  @!P2 NANOSLEEP.SYNCS 0x989680 ;  /* 0x009896800000a95d */ /* 0x004fea0003900000 */
[----:B------:R-:W2:Y:S02]  /*7c70*/  @!P2 SYNCS.PHASECHK.TRANS64 P2, [R0+URZ+0x30], R30 ;  /* 0x0000301e0000a5a7 */ /* 0x000ea400080410ff */
[----:B--2---:R-:W-:Y:S05]  /*7c80*/  @!P2 BRA `(.L_x_150) ;  /* 0xfffffffc00f0a947 */ /* 0x004fea000383ffff */
[----:B------:R-:W-:Y:S05]  /*7c90*/  BRA `(.L_x_151) ;  /* 0xffffffd400907947 */ /* 0x000fea000383ffff */
.L_x_96:
[----:B------:R-:W-:-:S07]  /*7ca0*/  MOV R0, UR4 ;  /* 0x0000000400007c02 */ /* 0x000fce0008000f00 */
.L_x_152:
[----:B-1----:R1:W4:Y:S02]  /*7cb0*/  SYNCS.PHASECHK.TRANS64.TRYWAIT P0, [R0+URZ], R2 ;  /* 0x00000002000075a7 */ /* 0x00232400080011ff */
[----:B----4-:R-:W-:Y:S05]  /*7cc0*/  @!P0 NANOSLEEP.SYNCS 0x989680 ;  /* 0x009896800000895d */ /* 0x010fea0003900000 */
[----:B------:R-:W4:Y:S02]  /*7cd0*/  @!P0 SYNCS.PHASECHK.TRANS64 P0, [R0+URZ], R2 ;  /* 0x00000002000085a7 */ /* 0x000f2400080010ff */
[----:B----4-:R-:W-:Y:S05]  /*7ce0*/  @!P0 BRA `(.L_x_152) ;  /* 0xfffffffc00f08947 */ /* 0x010fea000383ffff */
[----:B------:R-:W-:Y:S05]  /*7cf0*/  BRA `(.L_x_153) ;  /* 0xffffffd8002c7947 */ /* 0x000fea000383ffff */
.L_x_98:
[----:B--2---:R2:W3:Y:S02]  /*7d00*/  SYNCS.PHASECHK.TRANS64.TRYWAIT P0, [R0+URZ+0x50], R2 ;  /* 0x00005002000075a7 */ /* 0x0044e400080011ff */
[----:B---3--:R-:W-:Y:S05]  /*7d10*/  @!P0 NANOSLEEP.SYNCS 0x989680 ;  /* 0x009896800000895d */ /* 0x008fea0003900000 */
[----:B------:R-:W3:Y:S02]  /*7d20*/  @!P0 SYNCS.PHASECHK.TRANS64 P0, [R0+URZ+0x50], R2 ;  /* 0x00005002000085a7 */ /* 0x000ee400080010ff */
[----:B---3--:R-:W-:Y:S05]  /*7d30*/  @!P0 BRA `(.L_x_98) ;  /* 0xfffffffc00f08947 */ /* 0x008fea000383ffff */
[----:B------:R-:W-:Y:S05]  /*7d40*/  BRA `(.L_x_154) ;  /* 0xffffffdc00107947 */ /* 0x000fea000383ffff */
.L_x_108:
[----:B-1----:R1:W2:Y:S02]  /*7d50*/  SYNCS.PHASECHK.TRANS64.TRYWAIT P1, [R3+URZ+0x20], R0 ;  /* 0x00002000030075a7 */ /* 0x0022a400080211ff */
[----:B--2---:R-:W-:Y:S05]  /*7d60*/  @!P1 NANOSLEEP.SYNCS 0x989680 ;  /* 0x009896800000995d */ /* 0x004fea0003900000 */
[----:B------:R-:W2:Y:S02]  /*7d70*/  @!P1 SYNCS.PHASECHK.TRANS64 P1, [R3+URZ+0x20], R0 ;  /* 0x00002000030095a7 */ /* 0x000ea400080210ff */
[----:B--2---:R-:W-:Y:S05]  /*7d80*/  @!P1 BRA `(.L_x_108) ;  /* 0xfffffffc00f09947 */ /* 0x004fea000383ffff */
[----:B------:R-:W-:Y:S05]  /*7d90*/  BRA `(.L_x_107) ;  /* 0xffffffe800187947 */ /* 0x000fea000383ffff */
.L_x_110:
[----:B------:R1:W1:Y:S02]  /*7da0*/  SYNCS.PHASECHK.TRANS64.TRYWAIT P1, [R122+URZ+0x70], R4 ;  /* 0x000070047a0075a7 */ /* 0x00026400080211ff */
[----:B-1----:R-:W-:Y:S05]  /*7db0*/  @!P1 NANOSLEEP.SYNCS 0x989680 ;  /* 0x009896800000995d */ /* 0x002fea0003900000 */
[----:B------:R-:W1:Y:S02]  /*7dc0*/  @!P1 SYNCS.PHASECHK.TRANS64 P1, [R122+URZ+0x70], R4 ;  /* 0x000070047a0095a7 */ /* 0x000e6400080210ff */
[----:B-1----:R-:W-:Y:S05]  /*7dd0*/  @!P1 BRA `(.L_x_110) ;  /* 0xfffffffc00f09947 */ /* 0x002fea000383ffff */
[----:B------:R-:W-:Y:S05]  /*7de0*/  BRA `(.L_x_109) ;  /* 0xffffffe800347947 */ /* 0x000fea000383ffff */
        .weak           $__internal_0_$__cuda_sm10x_tcgen05_guardrail_trap_col_being_dealloced_not_returned_by_alloc
        .type           $__internal_0_$__cuda_sm10x_tcgen05_guardrail_trap_col_being_dealloced_not_returned_by_alloc,@function
        .size           $__internal_0_$__cuda_sm10x_tcgen05_guardrail_trap_col_being_dealloced_not_returned_by_alloc,($__internal_1_$__cuda_sm10x_tcgen05_guardrail_trap_phase_invalid_during_alloc - $__internal_0_$__cuda_sm10x_tcgen05_guardrail_trap_col_being_dealloced_not_returned_by_alloc)
$__internal_0_$__cuda_sm10x_tcgen05_guardrail_trap_col_being_dealloced_not_returned_by_alloc:
[----:B------:R-:W-:Y:S05]  /*7df0*/  BPT.TRAP 0x1 ;  /* 0x000000040000795c */ /* 0x000fea0000300000 */
[----:B------:R-:W-:-:S04]  /*7e00*/  HFMA2 R3, -RZ, RZ, 0, 0 ;  /* 0x00000000ff037431 */ /* 0x000fc800000001ff */
[----:B------:R-:W-:Y:S05]  /*7e10*/  RET.REL.NODEC R2 `(_ZN7cutlass13device_kernelINS_4gemm6kernel13GemmUniversalIN4cute5tupleIJiiiiEEENS1_10collective13CollectiveMmaINS1_35MainloopSm100TmaUmmaWarpSpecializedILi2ELi2ELi4ENS5_IJNS4_1CILi2EEENSA_ILi1EEESC_EEEEENS5_IJNSA_ILi256EEENSA_ILi32EEESF_EEENS_6half_tENS5_IJlSC_lEEESI_SJ_NS4_8TiledMMAINS4_8MMA_AtomIJNS4_26SM100_MMA_F16BF16_2x1SM_SSISI_SI_fLi256ELi32ELNS4_4UMMA5MajorE0ELSO_0ELNSN_7ScaleInE0ELSP_0EEEEEENS4_6LayoutINS5_IJSC_SC_SC_EEENS5_IJNSA_ILi0EEESU_SU_EEEEENS5_IJNS4_10UnderscoreESX_SX_EEEEENS4_18SM100_TMA_2SM_LOADENS4_14ComposedLayoutINS4_7SwizzleILi3ELi4ELi3EEENS4_18smem_ptr_flag_bitsILi16EEENSS_INS5_IJNSA_ILi8EEENSA_ILi64EEEEEENS5_IJS17_SC_EEEEEEEvNS4_8identityES10_S1B_vS1C_EENS_8epilogue10collective18CollectiveEpilogueINS1E_23Sm100TmaWarpSpecializedILi2ELi1ELi32ELb1ELb0EEEJNS5_IJNSA_ILi128EEESG_SF_EEENS5_IJNSS_IS1J_SC_EENSS_ISG_SC_EEEEESI_SJ_SI_SJ_NS1E_6fusion15FusionCallbacksIS1I_NS1O_17LinearCombinationISI_fSI_fLNS_15FloatRoundStyleE2EEES1K_S1N_JEEENS4_5SM1004TMEM4LOAD26SM100_TMEM_LOAD_32dp32b32xENS4_13SM90_TMA_LOADENS11_INS12_ILi2ELi4ELi3EEES15_NSS_INS5_IJS16_SG_EEENS5_IJSG_SC_EEEEEEENS4_39AutoVectorizingCopyWithAssumedAlignmentILi128EEENS4_14SM90_TMA_STOREES23_S25_S25_EEEvvEEEEvNT_6ParamsE) ;  /* 0xffffff8002787950 */ /* 0x000fea0003c3ffff */
        .weak           $__internal_1_$__cuda_sm10x_tcgen05_guardrail_trap_phase_invalid_during_alloc
        .type           $__internal_1_$__cuda_sm10x_tcgen05_guardrail_trap_phase_invalid_during_alloc,@function
        .size           $__internal_1_$__cuda_sm10x_tcgen05_guardrail_trap_phase_invalid_during_alloc,($__internal_2_$__cuda_sm10x_tcgen05_guardrail_trap_unallocated_columns_being_dealloced - $__internal_1_$__cuda_sm10x_tcgen05_guardrail_trap_phase_invalid_during_alloc)
$__internal_1_$__cuda_sm10x_tcgen05_guardrail_trap_phase_invalid_during_alloc:
[----:B------:R-:W-:Y:S05]  /*7e20*/  BPT.TRAP 0x1 ;  /* 0x000000040000795c */ /* 0x000fea0000300000 */
[----:B------:R-:W-:-:S04]  /*7e30*/  MOV R3, 0x0 ;  /* 0x0000000000037802 */ /* 0x000fc80000000f00 */
[----:B------:R-:W-:Y:S05]  /*7e40*/  RET.REL.NODEC R2 `(_ZN7cutlass13device_kernelINS_4gemm6kernel13GemmUniversalIN4cute5tupleIJiiiiEEENS1_10collective13CollectiveMmaINS1_35MainloopSm100TmaUmmaWarpSpecializedILi2ELi2ELi4ENS5_IJNS4_1CILi2EEENSA_ILi1EEESC_EEEEENS5_IJNSA_ILi256EEENSA_ILi32EEESF_EEENS_6half_tENS5_IJlSC_lEEESI_SJ_NS4_8TiledMMAINS4_8MMA_AtomIJNS4_26SM100_MMA_F16BF16_2x1SM_SSISI_SI_fLi256ELi32ELNS4_4UMMA5MajorE0ELSO_0ELNSN_7ScaleInE0ELSP_0EEEEEENS4_6LayoutINS5_IJSC_SC_SC_EEENS5_IJNSA_ILi0EEESU_SU_EEEEENS5_IJNS4_10UnderscoreESX_SX_EEEEENS4_18SM100_TMA_2SM_LOADENS4_14ComposedLayoutINS4_7SwizzleILi3ELi4ELi3EEENS4_18smem_ptr_flag_bitsILi16EEENSS_INS5_IJNSA_ILi8EEENSA_ILi64EEEEEENS5_IJS17_SC_EEEEEEEvNS4_8identityES10_S1B_vS1C_EENS_8epilogue10collective18CollectiveEpilogueINS1E_23Sm100TmaWarpSpecializedILi2ELi1ELi32ELb1ELb0EEEJNS5_IJNSA_ILi128EEESG_SF_EEENS5_IJNSS_IS1J_SC_EENSS_ISG_SC_EEEEESI_SJ_SI_SJ_NS1E_6fusion15FusionCallbacksIS1I_NS1O_17LinearCombinationISI_fSI_fLNS_15FloatRoundStyleE2EEES1K_S1N_JEEENS4_5SM1004TMEM4LOAD26SM100_TMEM_LOAD_32dp32b32xENS4_13SM90_TMA_LOADENS11_INS12_ILi2ELi4ELi3EEES15_NSS_INS5_IJS16_SG_EEENS5_IJSG_SC_EEEEEEENS4_39AutoVectorizingCopyWithAssumedAlignmentILi128EEENS4_14SM90_TMA_STOREES23_S25_S25_EEEvvEEEEvNT_6ParamsE) ;  /* 0xffffff80026c7950 */ /* 0x000fea0003c3ffff */
        .weak           $__internal_2_$__cuda_sm10x_tcgen05_guardrail_trap_unallocated_columns_being_dealloced
        .type           $__internal_2_$__cuda_sm10x_tcgen05_guardrail_trap_unallocated_columns_being_dealloced,@function
        .size           $__internal_2_$__cuda_sm10x_tcgen05_guardrail_trap_unallocated_columns_being_dealloced,(.L_x_156 - $__internal_2_$__cuda_sm10x_tcgen05_guardrail_trap_unallocated_columns_being_dealloced)
$__internal_2_$__cuda_sm10x_tcgen05_guardrail_trap_unallocated_columns_being_dealloced:
[----:B------:R-:W-:Y:S05]  /*7e50*/  BPT.TRAP 0x1 ;  /* 0x000000040000795c */ /* 0x000fea0000300000 */
[----:B------:R-:W-:-:S04]  /*7e60*/  HFMA2 R3, -RZ, RZ, 0, 0 ;  /* 0x00000000ff037431 */ /* 0x000fc800000001ff */
[----:B------:R-:W-:Y:S05]  /*7e70*/  RET.REL.NODEC R2 `(_ZN7cutlass13device_kernelINS_4gemm6kernel13GemmUniversalIN4cute5tupleIJiiiiEEENS1_10collective13CollectiveMmaINS1_35MainloopSm100TmaUmmaWarpSpecializedILi2ELi2ELi4ENS5_IJNS4_1CILi2EEENSA_ILi1EEESC_EEEEENS5_IJNSA_ILi256EEENSA_ILi32EEESF_EEENS_6half_tENS5_IJlSC_lEEESI_SJ_NS4_8TiledMMAINS4_8MMA_AtomIJNS4_26SM100_MMA_F16BF16_2x1SM_SSISI_SI_fLi256ELi32ELNS4_4UMMA5MajorE0ELSO_0ELNSN_7ScaleInE0ELSP_0EEEEEENS4_6LayoutINS5_IJSC_SC_SC_EEENS5_IJNSA_ILi0EEESU_SU_EEEEENS5_IJNS4_10UnderscoreESX_SX_EEEEENS4_18SM100_TMA_2SM_LOADENS4_14ComposedLayoutINS4_7SwizzleILi3ELi4ELi3EEENS4_18smem_ptr_flag_bitsILi16EEENSS_INS5_IJNSA_ILi8EEENSA_ILi64EEEEEENS5_IJS17_SC_EEEEEEEvNS4_8identityES10_S1B_vS1C_EENS_8epilogue10collective18CollectiveEpilogueINS1E_23Sm100TmaWarpSpecializedILi2ELi1ELi32ELb1ELb0EEEJNS5_IJNSA_ILi128EEESG_SF_EEENS5_IJNSS_IS1J_SC_EENSS_ISG_SC_EEEEESI_SJ_SI_SJ_NS1E_6fusion15FusionCallbacksIS1I_NS1O_17LinearCombinationISI_fSI_fLNS_15FloatRoundStyleE2EEES1K_S1N_JEEENS4_5SM1004TMEM4LOAD26SM100_TMEM_LOAD_32dp32b32xENS4_13SM90_TMA_LOADENS11_INS12_ILi2ELi4ELi3EEES15_NSS_INS5_IJS16_SG_EEENS5_IJSG_SC_EEEEEEENS4_39AutoVectorizingCopyWithAssumedAlignmentILi128EEENS4_14SM90_TMA_STOREES23_S25_S25_EEEvvEEEEvNT_6ParamsE) ;  /* 0xffffff8002607950 */ /* 0x000fea0003c3ffff */
.L_x_155:
[----:B------:R-:W-:-:S00]  /*7e80*/  BRA `(.L_x_155) ;  /* 0xfffffffc00fc7947 */ /* 0x000fc0000383ffff */
[----:B------:R-:W-:-:S00]  /*7e90*/  NOP ;  /* 0x0000000000007918 */ /* 0x000fc00000000000 */
        /* <DEDUP_REMOVED lines=14> */
.L_x_156:


//--------------------- .nv.global.init           --------------------------
	.section	.nv.global.init,"aw",@progbits
.nv.global.init:
	.type		$str$27,@object
	.size		$str$27,($str$28 - $str$27)
$str$27:
        /*0000*/ 	.byte	0x28, 0x61, 0x64, 0x64, 0x72, 0x65, 0x73, 0x73, 0x20, 0x26, 0x20, 0x6d, 0x61, 0x73, 0x6b, 0x29
        /*0010*/ 	.byte	0x20, 0x3d, 0x3d, 0x20, 0x30, 0x00
	.type		$str$28,@object
	.size		$str$28,($str$26 - $str$28)
$str$28:
        /*0016*/ 	.byte	0x2f, 0x74, 0x6d, 0x70, 0x2f, 0x63, 0x75, 0x74, 0x6c, 0x61, 0x73, 0x73, 0x5f, 0x73, 0x77, 0x65
        /*0026*/ 	.byte	0x65, 0x70, 0x5f, 0x73, 0x72, 0x63, 0x2f, 0x69, 0x6e, 0x63, 0x6c, 0x75, 0x64, 0x65, 0x2f, 0x63
        /*0036*/ 	.byte	0x75, 0x74, 0x65, 0x2f, 0x70, 0x6f, 0x69, 0x6e, 0x74, 0x65, 0x72, 0x5f, 0x66, 0x6c, 0x61, 0x67
        /*0046*/ 	.byte	0x67, 0x65, 0x64, 0x2e, 0x68, 0x70, 0x70, 0x00
	.type		$str$26,@object
	.size		$str$26,($str$25 - $str$26)
$str$26:
        /*004e*/ 	.byte	0x2f, 0x74, 0x6d, 0x70, 0x2f, 0x63, 0x75, 0x74, 0x6c, 0x61, 0x73, 0x73, 0x5f, 0x73, 0x77, 0x65
        /*005e*/ 	.byte	0x65, 0x70, 0x5f, 0x73, 0x72, 0x63, 0x2f, 0x69, 0x6e, 0x63, 0x6c, 0x75, 0x64, 0x65, 0x2f, 0x63
        /*006e*/ 	.byte	0x75, 0x74, 0x65, 0x2f, 0x61, 0x74, 0x6f, 0x6d, 0x2f, 0x63, 0x6f, 0x70, 0x79, 0x5f, 0x74, 0x72
        /*007e*/ 	.byte	0x61, 0x69, 0x74, 0x73, 0x5f, 0x73, 0x6d, 0x31, 0x30, 0x30, 0x2e, 0x68, 0x70, 0x70, 0x00
	.type		$str$25,@object
	.size		$str$25,(__unnamed_1 - $str$25)
$str$25:
        /*008d*/ 	.byte	0x28, 0x28, 0x75, 0x69, 0x6e, 0x74, 0x33, 0x32, 0x5f, 0x74, 0x28, 0x74, 0x68, 0x72, 0x65, 0x61
        /*009d*/ 	.byte	0x64, 0x49, 0x64, 0x78, 0x2e, 0x78, 0x29, 0x20, 0x2f, 0x20, 0x33, 0x32, 0x29, 0x20, 0x25, 0x20
        /*00ad*/ 	.byte	0x34, 0x29, 0x20, 0x3d, 0x3d, 0x20, 0x28, 0x28, 0x28, 0x74, 0x6d, 0x65, 0x6d, 0x5f, 0x61, 0x64
        /*00bd*/ 	.byte	0x64, 0x72, 0x20, 0x3e, 0x3e, 0x20, 0x31, 0x36, 0x29, 0x20, 0x2f, 0x20, 0x33, 0x32, 0x29, 0x20
        /*00cd*/ 	.byte	0x25, 0x20, 0x34, 0x29, 0x00
	.type		__unnamed_1,@object
	.size		__unnamed_1,(__unnamed_2 - __unnamed_1)
__unnamed_1:
        /*00d2*/ 	.byte	0x61, 0x75, 0x74, 0x6f, 0x20, 0x63, 0x75, 0x74, 0x65, 0x3a, 0x3a, 0x61, 0x73, 0x5f, 0x70, 0x6f
        /* <DEDUP_REMOVED lines=24> */
        /*0262*/ 	.byte	0x3e, 0x3e, 0x3e, 0x3e, 0x5d, 0x00
	.type		__unnamed_2,@object
	.size		__unnamed_2,(.L_2 - __unnamed_2)
__unnamed_2:
        /* <DEDUP_REMOVED lines=42> */
        /*0508*/ 	.byte	0x3e, 0x3e, 0x5d, 0x00
.L_2:


//--------------------- .nv.shared._ZN7cutlass13device_kernelINS_4gemm6kernel13GemmUniversalIN4cute5tupleIJiiiiEEENS1_10collective13CollectiveMmaINS1_35MainloopSm100TmaUmmaWarpSpecializedILi2ELi2ELi4ENS5_IJNS4_1CILi2EEENSA_ILi1EEESC_EEEEENS5_IJNSA_ILi256EEENSA_ILi32EEESF_EEENS_6half_tENS5_IJlSC_lEEESI_SJ_NS4_8TiledMMAINS4_8MMA_AtomIJNS4_26SM100_MMA_F16BF16_2x1SM_SSISI_SI_fLi256ELi32ELNS4_4UMMA5MajorE0ELSO_0ELNSN_7ScaleInE0ELSP_0EEEEEENS4_6LayoutINS5_IJSC_SC_SC_EEENS5_IJNSA_ILi0EEESU_SU_EEEEENS5_IJNS4_10UnderscoreESX_SX_EEEEENS4_18SM100_TMA_2SM_LOADENS4_14ComposedLayoutINS4_7SwizzleILi3ELi4ELi3EEENS4_18smem_ptr_flag_bitsILi16EEENSS_INS5_IJNSA_ILi8EEENSA_ILi64EEEEEENS5_IJS17_SC_EEEEEEEvNS4_8identityES10_S1B_vS1C_EENS_8epilogue10collective18CollectiveEpilogueINS1E_23Sm100TmaWarpSpecializedILi2ELi1ELi32ELb1ELb0EEEJNS5_IJNSA_ILi128EEESG_SF_EEENS5_IJNSS_IS1J_SC_EENSS_ISG_SC_EEEEESI_SJ_SI_SJ_NS1E_6fusion15FusionCallbacksIS1I_NS1O_17LinearCombinationISI_fSI_fLNS_15FloatRoundStyleE2EEES1K_S1N_JEEENS4_5SM1004TMEM4LOAD26SM100_TMEM_LOAD_32dp32b32xENS4_13SM90_TMA_LOADENS11_INS12_ILi2ELi4ELi3EEES15_NSS_INS5_IJS16_SG_EEENS5_IJSG_SC_EEEEEEENS4_39AutoVectorizingCopyWithAssumedAlignmentILi128EEENS4_14SM90_TMA_STOREES23_S25_S25_EEEvvEEEEvNT_6ParamsE --------------------------
	.section	.nv.shared._ZN7cutlass13device_kernelINS_4gemm6kernel13GemmUniversalIN4cute5tupleIJiiiiEEENS1_10collective13CollectiveMmaINS1_35MainloopSm100TmaUmmaWarpSpecializedILi2ELi2ELi4ENS5_IJNS4_1CILi2EEENSA_ILi1EEESC_EEEEENS5_IJNSA_ILi256EEENSA_ILi32EEESF_EEENS_6half_tENS5_IJlSC_lEEESI_SJ_NS4_8TiledMMAINS4_8MMA_AtomIJNS4_26SM100_MMA_F16BF16_2x1SM_SSISI_SI_fLi256ELi32ELNS4_4UMMA5MajorE0ELSO_0ELNSN_7ScaleInE0ELSP_0EEEEEENS4_6LayoutINS5_IJSC_SC_SC_EEENS5_IJNSA_ILi0EEESU_SU_EEEEENS5_IJNS4_10UnderscoreESX_SX_EEEEENS4_18SM100_TMA_2SM_LOADENS4_14ComposedLayoutINS4_7SwizzleILi3ELi4ELi3EEENS4_18smem_ptr_flag_bitsILi16EEENSS_INS5_IJNSA_ILi8EEENSA_ILi64EEEEEENS5_IJS17_SC_EEEEEEEvNS4_8identityES10_S1B_vS1C_EENS_8epilogue10collective18CollectiveEpilogueINS1E_23Sm100TmaWarpSpecializedILi2ELi1ELi32ELb1ELb0EEEJNS5_IJNSA_ILi128EEESG_SF_EEENS5_IJNSS_IS1J_SC_EENSS_ISG_SC_EEEEESI_SJ_SI_SJ_NS1E_6fusion15FusionCallbacksIS1I_NS1O_17LinearCombinationISI_fSI_fLNS_15FloatRoundStyleE2EEES1K_S1N_JEEENS4_5SM1004TMEM4LOAD26SM100_TMEM_LOAD_32dp32b32xENS4_13SM90_TMA_LOADENS11_INS12_ILi2ELi4ELi3EEES15_NSS_INS5_IJS16_SG_EEENS5_IJSG_SC_EEEEEEENS4_39AutoVectorizingCopyWithAssumedAlignmentILi128EEENS4_14SM90_TMA_STOREES23_S25_S25_EEEvvEEEEvNT_6ParamsE,"aw",@nobits
	.sectionflags	@""
	.align	16
	.zero		1024


//--------------------- .nv.shared.reserved.0     --------------------------
	.section	.nv.shared.reserved.0,"aw",@nobits
	.weak		__nv_reservedSMEM_offset_0_alias
	.size		__nv_reservedSMEM_offset_0_alias, 0, 64
	.other		__nv_reservedSMEM_offset_0_alias,@"STO_CUDA_RESERVED_SHARED STV_DEFAULT"
__nv_reservedSMEM_offset_0_alias:
	.zero		0
.nv.shared.reserved.0:
	.zero		64
	.weak		__nv_reservedSMEM_tcgen05_partition
	.type		__nv_reservedSMEM_tcgen05_partition,@object
	.size		__nv_reservedSMEM_tcgen05_partition,(.L_0 - __nv_reservedSMEM_tcgen05_partition)
__nv_reservedSMEM_tcgen05_partition:
	.zero		32
.L_0:


//--------------------- .nv.global                --------------------------
	.section	.nv.global,"aw",@nobits
.nv.global:
	.type		_ZN40_INTERNAL_ecad3508_4_k_cu_e9997db8_116254cute1_E,@object
	.size		_ZN40_INTERNAL_ecad3508_4_k_cu_e9997db8_116254cute1_E,(_ZN40_INTERNAL_ecad3508_4_k_cu_e9997db8_116254cuda3std3__45__cpo6cbeginE - _ZN40_INTERNAL_ecad3508_4_k_cu_e9997db8_116254cute1_E)
_ZN40_INTERNAL_ecad3508_4_k_cu_e9997db8_116254cute1_E:
	.zero		1
	.type		_ZN40_INTERNAL_ecad3508_4_k_cu_e9997db8_116254cuda3std3__45__cpo6cbeginE,@object
	.size		_ZN40_INTERNAL_ecad3508_4_k_cu_e9997db8_116254cuda3std3__45__cpo6cbeginE,(_ZN40_INTERNAL_ecad3508_4_k_cu_e9997db8_116254cuda3std3__48in_placeE - _ZN40_INTERNAL_ecad3508_4_k_cu_e9997db8_116254cuda3std3__45__cpo6cbeginE)
_ZN40_INTERNAL_ecad3508_4_k_cu_e9997db8_116254cuda3std3__45__cpo6cbeginE:
	.zero		1
	.type		_ZN40_INTERNAL_ecad3508_4_k_cu_e9997db8_116254cuda3std3__48in_placeE,@object
	.size		_ZN40_INTERNAL_ecad3508_4_k_cu_e9997db8_116254cuda3std3__48in_placeE,(_ZN40_INTERNAL_ecad3508_4_k_cu_e9997db8_116254cuda3std6ranges3__45__cpo9iter_moveE - _ZN40_INTERNAL_ecad3508_4_k_cu_e9997db8_116254cuda3std3__48in_placeE)
_ZN40_INTERNAL_ecad3508_4_k_cu_e9997db8_116254cuda3std3__48in_placeE:
	.zero		1
	.type		_ZN40_INTERNAL_ecad3508_4_k_cu_e9997db8_116254cuda3std6ranges3__45__cpo9iter_moveE,@object
	.size		_ZN40_INTERNAL_ecad3508_4_k_cu_e9997db8_116254cuda3std6ranges3__45__cpo9iter_moveE,(_ZN40_INTERNAL_ecad3508_4_k_cu_e9997db8_116254cuda3std3__45__cpo5beginE - _ZN40_INTERNAL_ecad3508_4_k_cu_e9997db8_116254cuda3std6ranges3__45__cpo9iter_moveE)
_ZN40_INTERNAL_ecad3508_4_k_cu_e9997db8_116254cuda3std6ranges3__45__cpo9iter_moveE:
	.zero		1
	.type		_ZN40_INTERNAL_ecad3508_4_k_cu_e9997db8_116254cuda3std3__45__cpo5beginE,@object
	.size		_ZN40_INTERNAL_ecad3508_4_k_cu_e9997db8_116254cuda3std3__45__cpo5beginE,(_ZN40_INTERNAL_ecad3508_4_k_cu_e9997db8_116254cuda3std3__442_GLOBAL__N__ecad3508_4_k_cu_e9997db8_116256ignoreE - _ZN40_INTERNAL_ecad3508_4_k_cu_e9997db8_116254cuda3std3__45__cpo5beginE)
_ZN40_INTERNAL_ecad3508_4_k_cu_e9997db8_116254cuda3std3__45__cpo5beginE:
	.zero		1
	.type		_ZN40_INTERNAL_ecad3508_4_k_cu_e9997db8_116254cuda3std3__442_GLOBAL__N__ecad3508_4_k_cu_e9997db8_116256ignoreE,@object
	.size		_ZN40_INTERNAL_ecad3508_4_k_cu_e9997db8_116254cuda3std3__442_GLOBAL__N__ecad3508_4_k_cu_e9997db8_116256ignoreE,(_ZN40_INTERNAL_ecad3508_4_k_cu_e9997db8_116254cute7productE - _ZN40_INTERNAL_ecad3508_4_k_cu_e9997db8_116254cuda3std3__442_GLOBAL__N__ecad3508_4_k_cu_e9997db8_116256ignoreE)
_ZN40_INTERNAL_ecad3508_4_k_cu_e9997db8_116254cuda3std3__442_GLOBAL__N__ecad3508_4_k_cu_e9997db8_116256ignoreE:
	.zero		1
	.type		_ZN40_INTERNAL_ecad3508_4_k_cu_e9997db8_116254cute7productE,@object
	.size		_ZN40_INTERNAL_ecad3508_4_k_cu_e9997db8_116254cute7productE,(_ZN40_INTERNAL_ecad3508_4_k_cu_e9997db8_116254cuda3std3__45__cpo3endE - _ZN40_INTERNAL_ecad3508_4_k_cu_e9997db8_116254cute7productE)
_ZN40_INTERNAL_ecad3508_4_k_cu_e9997db8_116254cute7productE:
	.zero		1
	.type		_ZN40_INTERNAL_ecad3508_4_k_cu_e9997db8_116254cuda3std3__45__cpo3endE,@object
	.size		_ZN40_INTERNAL_ecad3508_4_k_cu_e9997db8_116254cuda3std3__45__cpo3endE,(_ZN40_INTERNAL_ecad3508_4_k_cu_e9997db8_116254cuda3std3__419piecewise_constructE - _ZN40_INTERNAL_ecad3508_4_k_cu_e9997db8_116254cuda3std3__45__cpo3endE)
_ZN40_INTERNAL_ecad3508_4_k_cu_e9997db8_116254cuda3std3__45__cpo3endE:
	.zero		1
	.type		_ZN40_INTERNAL_ecad3508_4_k_cu_e9997db8_116254cuda3std3__419piecewise_constructE,@object
	.size		_ZN40_INTERNAL_ecad3508_4_k_cu_e9997db8_116254cuda3std3__419piecewise_constructE,(_ZN40_INTERNAL_ecad3508_4_k_cu_e9997db8_116254cuda3std3__45__cpo4cendE - _ZN40_INTERNAL_ecad3508_4_k_cu_e9997db8_116254cuda3std3__419piecewise_constructE)
_ZN40_INTERNAL_ecad3508_4_k_cu_e9997db8_116254cuda3std3__419piecewise_constructE:
	.zero		1
	.type		_ZN40_INTERNAL_ecad3508_4_k_cu_e9997db8_116254cuda3std3__45__cpo4cendE,@object
	.size		_ZN40_INTERNAL_ecad3508_4_k_cu_e9997db8_116254cuda3std3__45__cpo4cendE,(_ZN40_INTERNAL_ecad3508_4_k_cu_e9997db8_116254cuda3std6ranges3__45__cpo4swapE - _ZN40_INTERNAL_ecad3508_4_k_cu_e9997db8_116254cuda3std3__45__cpo4cendE)
_ZN40_INTERNAL_ecad3508_4_k_cu_e9997db8_116254cuda3std3__45__cpo4cendE:
	.zero		1
	.type		_ZN40_INTERNAL_ecad3508_4_k_cu_e9997db8_116254cuda3std6ranges3__45__cpo4swapE,@object
	.size		_ZN40_INTERNAL_ecad3508_4_k_cu_e9997db8_116254cuda3std6ranges3__45__cpo4swapE,(.L_10 - _ZN40_INTERNAL_ecad3508_4_k_cu_e9997db8_116254cuda3std6ranges3__45__cpo4swapE)
_ZN40_INTERNAL_ecad3508_4_k_cu_e9997db8_116254cuda3std6ranges3__45__cpo4swapE:
	.zero		1
.L_10:


//--------------------- .nv.constant0._ZN7cutlass13device_kernelINS_4gemm6kernel13GemmUniversalIN4cute5tupleIJiiiiEEENS1_10collective13CollectiveMmaINS1_35MainloopSm100TmaUmmaWarpSpecializedILi2ELi2ELi4ENS5_IJNS4_1CILi2EEENSA_ILi1EEESC_EEEEENS5_IJNSA_ILi256EEENSA_ILi32EEESF_EEENS_6half_tENS5_IJlSC_lEEESI_SJ_NS4_8TiledMMAINS4_8MMA_AtomIJNS4_26SM100_MMA_F16BF16_2x1SM_SSISI_SI_fLi256ELi32ELNS4_4UMMA5MajorE0ELSO_0ELNSN_7ScaleInE0ELSP_0EEEEEENS4_6LayoutINS5_IJSC_SC_SC_EEENS5_IJNSA_ILi0EEESU_SU_EEEEENS5_IJNS4_10UnderscoreESX_SX_EEEEENS4_18SM100_TMA_2SM_LOADENS4_14ComposedLayoutINS4_7SwizzleILi3ELi4ELi3EEENS4_18smem_ptr_flag_bitsILi16EEENSS_INS5_IJNSA_ILi8EEENSA_ILi64EEEEEENS5_IJS17_SC_EEEEEEEvNS4_8identityES10_S1B_vS1C_EENS_8epilogue10collective18CollectiveEpilogueINS1E_23Sm100TmaWarpSpecializedILi2ELi1ELi32ELb1ELb0EEEJNS5_IJNSA_ILi128EEESG_SF_EEENS5_IJNSS_IS1J_SC_EENSS_ISG_SC_EEEEESI_SJ_SI_SJ_NS1E_6fusion15FusionCallbacksIS1I_NS1O_17LinearCombinationISI_fSI_fLNS_15FloatRoundStyleE2EEES1K_S1N_JEEENS4_5SM1004TMEM4LOAD26SM100_TMEM_LOAD_32dp32b32xENS4_13SM90_TMA_LOADENS11_INS12_ILi2ELi4ELi3EEES15_NSS_INS5_IJS16_SG_EEENS5_IJSG_SC_EEEEEEENS4_39AutoVectorizingCopyWithAssumedAlignmentILi128EEENS4_14SM90_TMA_STOREES23_S25_S25_EEEvvEEEEvNT_6ParamsE --------------------------
	.section	.nv.constant0._ZN7cutlass13device_kernelINS_4gemm6kernel13GemmUniversalIN4cute5tupleIJiiiiEEENS1_10collective13CollectiveMmaINS1_35MainloopSm100TmaUmmaWarpSpecializedILi2ELi2ELi4ENS5_IJNS4_1CILi2EEENSA_ILi1EEESC_EEEEENS5_IJNSA_ILi256EEENSA_ILi32EEESF_EEENS_6half_tENS5_IJlSC_lEEESI_SJ_NS4_8TiledMMAINS4_8MMA_AtomIJNS4_26SM100_MMA_F16BF16_2x1SM_SSISI_SI_fLi256ELi32ELNS4_4UMMA5MajorE0ELSO_0ELNSN_7ScaleInE0ELSP_0EEEEEENS4_6LayoutINS5_IJSC_SC_SC_EEENS5_IJNSA_ILi0EEESU_SU_EEEEENS5_IJNS4_10UnderscoreESX_SX_EEEEENS4_18SM100_TMA_2SM_LOADENS4_14ComposedLayoutINS4_7SwizzleILi3ELi4ELi3EEENS4_18smem_ptr_flag_bitsILi16EEENSS_INS5_IJNSA_ILi8EEENSA_ILi64EEEEEENS5_IJS17_SC_EEEEEEEvNS4_8identityES10_S1B_vS1C_EENS_8epilogue10collective18CollectiveEpilogueINS1E_23Sm100TmaWarpSpecializedILi2ELi1ELi32ELb1ELb0EEEJNS5_IJNSA_ILi128EEESG_SF_EEENS5_IJNSS_IS1J_SC_EENSS_ISG_SC_EEEEESI_SJ_SI_SJ_NS1E_6fusion15FusionCallbacksIS1I_NS1O_17LinearCombinationISI_fSI_fLNS_15FloatRoundStyleE2EEES1K_S1N_JEEENS4_5SM1004TMEM4LOAD26SM100_TMEM_LOAD_32dp32b32xENS4_13SM90_TMA_LOADENS11_INS12_ILi2ELi4ELi3EEES15_NSS_INS5_IJS16_SG_EEENS5_IJSG_SC_EEEEEEENS4_39AutoVectorizingCopyWithAssumedAlignmentILi128EEENS4_14SM90_TMA_STOREES23_S25_S25_EEEvvEEEEvNT_6ParamsE,"a",@progbits
	.sectionflags	@""
	.align	4
.nv.constant0._ZN7cutlass13device_kernelINS_4gemm6kernel13GemmUniversalIN4cute5tupleIJiiiiEEENS1_10collective13CollectiveMmaINS1_35MainloopSm100TmaUmmaWarpSpecializedILi2ELi2ELi4ENS5_IJNS4_1CILi2EEENSA_ILi1EEESC_EEEEENS5_IJNSA_ILi256EEENSA_ILi32EEESF_EEENS_6half_tENS5_IJlSC_lEEESI_SJ_NS4_8TiledMMAINS4_8MMA_AtomIJNS4_26SM100_MMA_F16BF16_2x1SM_SSISI_SI_fLi256ELi32ELNS4_4UMMA5MajorE0ELSO_0ELNSN_7ScaleInE0ELSP_0EEEEEENS4_6LayoutINS5_IJSC_SC_SC_EEENS5_IJNSA_ILi0EEESU_SU_EEEEENS5_IJNS4_10UnderscoreESX_SX_EEEEENS4_18SM100_TMA_2SM_LOADENS4_14ComposedLayoutINS4_7SwizzleILi3ELi4ELi3EEENS4_18smem_ptr_flag_bitsILi16EEENSS_INS5_IJNSA_ILi8EEENSA_ILi64EEEEEENS5_IJS17_SC_EEEEEEEvNS4_8identityES10_S1B_vS1C_EENS_8epilogue10collective18CollectiveEpilogueINS1E_23Sm100TmaWarpSpecializedILi2ELi1ELi32ELb1ELb0EEEJNS5_IJNSA_ILi128EEESG_SF_EEENS5_IJNSS_IS1J_SC_EENSS_ISG_SC_EEEEESI_SJ_SI_SJ_NS1E_6fusion15FusionCallbacksIS1I_NS1O_17LinearCombinationISI_fSI_fLNS_15FloatRoundStyleE2EEES1K_S1N_JEEENS4_5SM1004TMEM4LOAD26SM100_TMEM_LOAD_32dp32b32xENS4_13SM90_TMA_LOADENS11_INS12_ILi2ELi4ELi3EEES15_NSS_INS5_IJS16_SG_EEENS5_IJSG_SC_EEEEEEENS4_39AutoVectorizingCopyWithAssumedAlignmentILi128EEENS4_14SM90_TMA_STOREES23_S25_S25_EEEvvEEEEvNT_6ParamsE:
	.zero		2944


//--------------------- SYMBOLS --------------------------

	.type		.nv.reservedSmem.offset0,@object
	.size		.nv.reservedSmem.offset0,0x4
	.type		.nv.reservedSmem.cap,@object
	.size		.nv.reservedSmem.cap,0x4
	.type		__assertfail,@function
